// auto-generated by cutlass_sweep.gemm — config: {"arch": "sm_90", "cluster_m": 2, "cluster_n": 1, "dtype": "int8", "dtype_b": "int8", "layout": "nt", "stages": 0, "tile_k": 128, "tile_m": 192, "tile_n": 64}
#include "cutlass/cutlass.h"
#include "cutlass/gemm/collective/collective_builder.hpp"
#include "cutlass/gemm/device/gemm_universal_adapter.h"
#include "cutlass/gemm/kernel/gemm_universal.hpp"
#include "cutlass/epilogue/collective/collective_builder.hpp"

using ElemA = int8_t;
using ElemB = int8_t;
using ElemCD = int8_t;
using Acc  = int32_t;
using TileShape    = cute::Shape<cute::_192, cute::_64, cute::_128>;
using ClusterShape = cute::Shape<cute::_2, cute::_1, cute::_1>;

using CollectiveEpilogue = typename cutlass::epilogue::collective::CollectiveBuilder<
    cutlass::arch::Sm90, cutlass::arch::OpClassTensorOp,
    TileShape, ClusterShape,
    cutlass::epilogue::collective::EpilogueTileAuto,
    Acc, Acc,
    ElemCD, cutlass::layout::RowMajor, 128 / cutlass::sizeof_bits<ElemCD>::value,
    ElemCD, cutlass::layout::RowMajor, 128 / cutlass::sizeof_bits<ElemCD>::value,
    cutlass::epilogue::collective::EpilogueScheduleAuto
  >::CollectiveOp;

using CollectiveMainloop = typename cutlass::gemm::collective::CollectiveBuilder<
    cutlass::arch::Sm90, cutlass::arch::OpClassTensorOp,
    ElemA, cutlass::layout::RowMajor, 128 / cutlass::sizeof_bits<ElemA>::value,
    ElemB, cutlass::layout::ColumnMajor, 128 / cutlass::sizeof_bits<ElemB>::value,
    Acc,
    TileShape, ClusterShape,
    cutlass::gemm::collective::StageCountAutoCarveout<static_cast<int>(sizeof(typename CollectiveEpilogue::SharedStorage))>,
    cutlass::gemm::collective::KernelScheduleAuto
  >::CollectiveOp;

using GemmKernel = cutlass::gemm::kernel::GemmUniversal<
    cute::Shape<int,int,int,int>,
    CollectiveMainloop,
    CollectiveEpilogue
>;
using Gemm = cutlass::gemm::device::GemmUniversalAdapter<GemmKernel>;

// Force the device kernel symbol into the cubin without needing a host main.
auto* _anchor = &cutlass::device_kernel<GemmKernel>;


// ===== COMPILED SASS (sm_90a) =====

	.target	sm_90a

	.elftype	@"ET_EXEC"


//--------------------- .note.nv.tkinfo           --------------------------
	.section	.note.nv.tkinfo,"",@"SHT_NOTE"
	.sectionflags	@"SHF_NOTE_NV_TKINFO"
	.tkinfo
        /*0018*/ 	.word	0x00000002
        /*0030*/ 	.string	""
        /*0030*/ 	.string	"ptxas"
        /*0030*/ 	.string	"Cuda compilation tools, release 13.0, V13.0.88"
        /*0030*/ 	.string	"Build cuda_13.0.r13.0/compiler.36424714_0"
        /*0030*/ 	.string	"-arch sm_90a -m 64 "



//--------------------- .note.nv.cuinfo           --------------------------
	.section	.note.nv.cuinfo,"",@"SHT_NOTE"
	.sectionflags	@"SHF_NOTE_NV_CUINFO"
        /*0018*/ 	.short	0x0002
        /*001a*/ 	.short	0x005a
        /*001c*/ 	.short	0x0082
	.zero		2


//--------------------- .nv.info                  --------------------------
	.section	.nv.info,"",@"SHT_CUDA_INFO"
	.align	4


	//----- nvinfo : EIATTR_REGCOUNT
	.align		4
        /*0000*/ 	.byte	0x04, 0x2f
        /*0002*/ 	.short	(.L_15 - .L_14)
	.align		4
.L_14:
        /*0004*/ 	.word	index@(_ZN7cutlass13device_kernelINS_4gemm6kernel13GemmUniversalIN4cute5tupleIJiiiiEEENS1_10collective13CollectiveMmaINS1_34MainloopSm90TmaGmmaWarpSpecializedILi7ENS5_IJNS4_1CILi2EEENSA_ILi1EEESC_EEENS1_35KernelTmaWarpSpecializedCooperativeEEENS5_IJNSA_ILi192EEENSA_ILi64EEENSA_ILi128EEEEEEaNS5_IJlSC_lEEEaSK_NS4_8TiledMMAINS4_8MMA_AtomIJNS4_4SM904GMMA26MMA_64x64x32_S32S8S8_SS_TNEEEENS4_6LayoutISD_NS5_IJSC_NSA_ILi0EEESS_EEEEENS5_IJNS4_10UnderscoreESV_SV_EEEEENS4_13SM90_TMA_LOADENS4_14ComposedLayoutINS4_7SwizzleILi3ELi4ELi3EEENS4_18smem_ptr_flag_bitsILi8EEENSR_INS5_IJNSA_ILi8EEESI_EEENS5_IJSI_SC_EEEEEEEvNS4_8identityENS4_23SM90_TMA_LOAD_MULTICASTES18_vS19_EENS_8epilogue10collective6detail29Sm90TmaWarpSpecializedAdapterINS1D_15DefaultEpilogueIaSK_SK_NS1C_6thread17LinearCombinationIaLi1EiiLNS1H_9ScaleType4KindE0ELNS_15FloatRoundStyleE2EaEENS1_15EpilogueDefaultEEEEEvvEEEEvNT_6ParamsE)
        /*0008*/ 	.word	0x000000a8


	//----- nvinfo : EIATTR_FRAME_SIZE
	.align		4
.L_15:
        /*000c*/ 	.byte	0x04, 0x11
        /*000e*/ 	.short	(.L_17 - .L_16)
	.align		4
.L_16:
        /*0010*/ 	.word	index@(_ZN7cutlass13device_kernelINS_4gemm6kernel13GemmUniversalIN4cute5tupleIJiiiiEEENS1_10collective13CollectiveMmaINS1_34MainloopSm90TmaGmmaWarpSpecializedILi7ENS5_IJNS4_1CILi2EEENSA_ILi1EEESC_EEENS1_35KernelTmaWarpSpecializedCooperativeEEENS5_IJNSA_ILi192EEENSA_ILi64EEENSA_ILi128EEEEEEaNS5_IJlSC_lEEEaSK_NS4_8TiledMMAINS4_8MMA_AtomIJNS4_4SM904GMMA26MMA_64x64x32_S32S8S8_SS_TNEEEENS4_6LayoutISD_NS5_IJSC_NSA_ILi0EEESS_EEEEENS5_IJNS4_10UnderscoreESV_SV_EEEEENS4_13SM90_TMA_LOADENS4_14ComposedLayoutINS4_7SwizzleILi3ELi4ELi3EEENS4_18smem_ptr_flag_bitsILi8EEENSR_INS5_IJNSA_ILi8EEESI_EEENS5_IJSI_SC_EEEEEEEvNS4_8identityENS4_23SM90_TMA_LOAD_MULTICASTES18_vS19_EENS_8epilogue10collective6detail29Sm90TmaWarpSpecializedAdapterINS1D_15DefaultEpilogueIaSK_SK_NS1C_6thread17LinearCombinationIaLi1EiiLNS1H_9ScaleType4KindE0ELNS_15FloatRoundStyleE2EaEENS1_15EpilogueDefaultEEEEEvvEEEEvNT_6ParamsE)
        /*0014*/ 	.word	0x00000000


	//----- nvinfo : EIATTR_MIN_STACK_SIZE
	.align		4
.L_17:
        /*0018*/ 	.byte	0x04, 0x12
        /*001a*/ 	.short	(.L_19 - .L_18)
	.align		4
.L_18:
        /*001c*/ 	.word	index@(_ZN7cutlass13device_kernelINS_4gemm6kernel13GemmUniversalIN4cute5tupleIJiiiiEEENS1_10collective13CollectiveMmaINS1_34MainloopSm90TmaGmmaWarpSpecializedILi7ENS5_IJNS4_1CILi2EEENSA_ILi1EEESC_EEENS1_35KernelTmaWarpSpecializedCooperativeEEENS5_IJNSA_ILi192EEENSA_ILi64EEENSA_ILi128EEEEEEaNS5_IJlSC_lEEEaSK_NS4_8TiledMMAINS4_8MMA_AtomIJNS4_4SM904GMMA26MMA_64x64x32_S32S8S8_SS_TNEEEENS4_6LayoutISD_NS5_IJSC_NSA_ILi0EEESS_EEEEENS5_IJNS4_10UnderscoreESV_SV_EEEEENS4_13SM90_TMA_LOADENS4_14ComposedLayoutINS4_7SwizzleILi3ELi4ELi3EEENS4_18smem_ptr_flag_bitsILi8EEENSR_INS5_IJNSA_ILi8EEESI_EEENS5_IJSI_SC_EEEEEEEvNS4_8identityENS4_23SM90_TMA_LOAD_MULTICASTES18_vS19_EENS_8epilogue10collective6detail29Sm90TmaWarpSpecializedAdapterINS1D_15DefaultEpilogueIaSK_SK_NS1C_6thread17LinearCombinationIaLi1EiiLNS1H_9ScaleType4KindE0ELNS_15FloatRoundStyleE2EaEENS1_15EpilogueDefaultEEEEEvvEEEEvNT_6ParamsE)
        /*0020*/ 	.word	0x00000000
.L_19:


//--------------------- .nv.compat                --------------------------
	.section	.nv.compat,"",@"SHT_CUDA_COMPAT_INFO"
	.align	4
        /*0000*/ 	.byte	0x02, 0x09, 0x01, 0x00, 0x02, 0x02, 0x04, 0x00, 0x02, 0x05, 0x05, 0x00, 0x03, 0x07, 0x01, 0x01
        /*0010*/ 	.byte	0x02, 0x03, 0x01, 0x00, 0x02, 0x06, 0x01, 0x00, 0x04, 0x0b, 0x08, 0x00, 0x00, 0x00, 0x00, 0x00
        /*0020*/ 	.byte	0x00, 0x00, 0x00, 0x00


//--------------------- .nv.info._ZN7cutlass13device_kernelINS_4gemm6kernel13GemmUniversalIN4cute5tupleIJiiiiEEENS1_10collective13CollectiveMmaINS1_34MainloopSm90TmaGmmaWarpSpecializedILi7ENS5_IJNS4_1CILi2EEENSA_ILi1EEESC_EEENS1_35KernelTmaWarpSpecializedCooperativeEEENS5_IJNSA_ILi192EEENSA_ILi64EEENSA_ILi128EEEEEEaNS5_IJlSC_lEEEaSK_NS4_8TiledMMAINS4_8MMA_AtomIJNS4_4SM904GMMA26MMA_64x64x32_S32S8S8_SS_TNEEEENS4_6LayoutISD_NS5_IJSC_NSA_ILi0EEESS_EEEEENS5_IJNS4_10UnderscoreESV_SV_EEEEENS4_13SM90_TMA_LOADENS4_14ComposedLayoutINS4_7SwizzleILi3ELi4ELi3EEENS4_18smem_ptr_flag_bitsILi8EEENSR_INS5_IJNSA_ILi8EEESI_EEENS5_IJSI_SC_EEEEEEEvNS4_8identityENS4_23SM90_TMA_LOAD_MULTICASTES18_vS19_EENS_8epilogue10collective6detail29Sm90TmaWarpSpecializedAdapterINS1D_15DefaultEpilogueIaSK_SK_NS1C_6thread17LinearCombinationIaLi1EiiLNS1H_9ScaleType4KindE0ELNS_15FloatRoundStyleE2EaEENS1_15EpilogueDefaultEEEEEvvEEEEvNT_6ParamsE --------------------------
	.section	.nv.info._ZN7cutlass13device_kernelINS_4gemm6kernel13GemmUniversalIN4cute5tupleIJiiiiEEENS1_10collective13CollectiveMmaINS1_34MainloopSm90TmaGmmaWarpSpecializedILi7ENS5_IJNS4_1CILi2EEENSA_ILi1EEESC_EEENS1_35KernelTmaWarpSpecializedCooperativeEEENS5_IJNSA_ILi192EEENSA_ILi64EEENSA_ILi128EEEEEEaNS5_IJlSC_lEEEaSK_NS4_8TiledMMAINS4_8MMA_AtomIJNS4_4SM904GMMA26MMA_64x64x32_S32S8S8_SS_TNEEEENS4_6LayoutISD_NS5_IJSC_NSA_ILi0EEESS_EEEEENS5_IJNS4_10UnderscoreESV_SV_EEEEENS4_13SM90_TMA_LOADENS4_14ComposedLayoutINS4_7SwizzleILi3ELi4ELi3EEENS4_18smem_ptr_flag_bitsILi8EEENSR_INS5_IJNSA_ILi8EEESI_EEENS5_IJSI_SC_EEEEEEEvNS4_8identityENS4_23SM90_TMA_LOAD_MULTICASTES18_vS19_EENS_8epilogue10collective6detail29Sm90TmaWarpSpecializedAdapterINS1D_15DefaultEpilogueIaSK_SK_NS1C_6thread17LinearCombinationIaLi1EiiLNS1H_9ScaleType4KindE0ELNS_15FloatRoundStyleE2EaEENS1_15EpilogueDefaultEEEEEvvEEEEvNT_6ParamsE,"",@"SHT_CUDA_INFO"
	.sectionflags	@""
	.align	4


	//----- nvinfo : EIATTR_CUDA_API_VERSION
	.align		4
        /*0000*/ 	.byte	0x04, 0x37
        /*0002*/ 	.short	(.L_21 - .L_20)
.L_20:
        /*0004*/ 	.word	0x00000082


	//----- nvinfo : EIATTR_KPARAM_INFO
	.align		4
.L_21:
        /*0008*/ 	.byte	0x04, 0x17
        /*000a*/ 	.short	(.L_23 - .L_22)
.L_22:
        /*000c*/ 	.word	0x00000000
        /*0010*/ 	.short	0x0000
        /*0012*/ 	.short	0x0070
        /*0014*/ 	.byte	0x00, 0xf0, 0x01, 0x10


	//----- nvinfo : EIATTR_SPARSE_MMA_MASK
	.align		4
.L_23:
        /*0018*/ 	.byte	0x03, 0x50
        /*001a*/ 	.short	0x0000


	//----- nvinfo : EIATTR_MAXREG_COUNT
	.align		4
        /*001c*/ 	.byte	0x03, 0x1b
        /*001e*/ 	.short	0x00a8


	//----- nvinfo : EIATTR_NUM_BARRIERS
	.align		4
        /*0020*/ 	.byte	0x02, 0x4c
        /*0022*/ 	.byte	0x01
	.zero		1


	//----- nvinfo : EIATTR_EXTERNS
	.align		4
        /*0024*/ 	.byte	0x04, 0x0f
        /*0026*/ 	.short	(.L_25 - .L_24)


	//   ....[0]....
	.align		4
.L_24:
        /*0028*/ 	.word	index@(__assertfail)


	//----- nvinfo : EIATTR_MERCURY_ISA_VERSION
	.align		4
.L_25:
        /*002c*/ 	.byte	0x03, 0x5f
        /*002e*/ 	.short	0x0101


	//----- nvinfo : EIATTR_INT_WARP_WIDE_INSTR_OFFSETS
	.align		4
        /*0030*/ 	.byte	0x04, 0x31
        /*0032*/ 	.short	(.L_27 - .L_26)


	//   ....[0]....
.L_26:
        /*0034*/ 	.word	0x000004e0


	//   ....[1]....
        /*0038*/ 	.word	0x00000510


	//   ....[2]....
        /*003c*/ 	.word	0x000006d0


	//----- nvinfo : EIATTR_COOP_GROUP_MASK_REGIDS
	.align		4
.L_27:
        /*0040*/ 	.byte	0x04, 0x29
        /*0042*/ 	.short	(.L_29 - .L_28)


	//   ....[0]....
.L_28:
        /*0044*/ 	.word	0xffffffff


	//   ....[1]....
        /*0048*/ 	.word	0xffffffff


	//   ....[2]....
        /*004c*/ 	.word	0xffffffff


	//   ....[3]....
        /*0050*/ 	.word	0xffffffff


	//   ....[4]....
        /*0054*/ 	.word	0xffffffff


	//   ....[5]....
        /*0058*/ 	.word	0xffffffff


	//----- nvinfo : EIATTR_COOP_GROUP_INSTR_OFFSETS
	.align		4
.L_29:
        /*005c*/ 	.byte	0x04, 0x28
        /*005e*/ 	.short	(.L_31 - .L_30)


	//   ....[0]....
.L_30:
        /*0060*/ 	.word	0x00000060


	//   ....[1]....
        /*0064*/ 	.word	0x00000070


	//   ....[2]....
        /*0068*/ 	.word	0x00000130


	//   ....[3]....
        /*006c*/ 	.word	0x00000330


	//   ....[4]....
        /*0070*/ 	.word	0x00000850


	//   ....[5]....
        /*0074*/ 	.word	0x00001280


	//----- nvinfo : EIATTR_REG_RECONFIG
	.align		4
.L_31:
        /*0078*/ 	.byte	0x01, 0x54
	.zero		2


	//----- nvinfo : EIATTR_SYSCALL_OFFSETS
	.align		4
        /*007c*/ 	.byte	0x04, 0x46
        /*007e*/ 	.short	(.L_33 - .L_32)


	//   ....[0]....
.L_32:
        /*0080*/ 	.word	0x00001450


	//----- nvinfo : EIATTR_MBARRIER_INSTR_OFFSETS
	.align		4
.L_33:
        /*0084*/ 	.byte	0x04, 0x39
        /*0086*/ 	.short	(.L_35 - .L_34)


	//   ....[0]....
.L_34:
        /*0088*/ 	.word	0x00000230
        /*008c*/ 	.word	0x000000ff
        /*0090*/ 	.word	0x00000000
        /*0094*/ 	.short	0x0100
        /*0096*/ 	.byte	0x08
	.zero		1


	//   ....[1]....
        /*0098*/ 	.word	0x00000240
        /*009c*/ 	.word	0x000000ff
        /*00a0*/ 	.word	0x00000038
        /*00a4*/ 	.short	0x0100
        /*00a6*/ 	.byte	0x08
	.zero		1


	//   ....[2]....
        /*00a8*/ 	.word	0x00000250
        /*00ac*/ 	.word	0x000000ff
        /*00b0*/ 	.word	0x00000008
        /*00b4*/ 	.short	0x0100
        /*00b6*/ 	.byte	0x08
	.zero		1


	//   ....[3]....
        /*00b8*/ 	.word	0x00000260
        /*00bc*/ 	.word	0x000000ff
        /*00c0*/ 	.word	0x00000040
        /*00c4*/ 	.short	0x0100
        /*00c6*/ 	.byte	0x08
	.zero		1


	//   ....[4]....
        /*00c8*/ 	.word	0x00000270
        /*00cc*/ 	.word	0x000000ff
        /*00d0*/ 	.word	0x00000010
        /*00d4*/ 	.short	0x0100
        /*00d6*/ 	.byte	0x08
	.zero		1


	//   ....[5]....
        /*00d8*/ 	.word	0x00000280
        /*00dc*/ 	.word	0x000000ff
        /*00e0*/ 	.word	0x00000048
        /*00e4*/ 	.short	0x0100
        /*00e6*/ 	.byte	0x08
	.zero		1


	//   ....[6]....
        /*00e8*/ 	.word	0x00000290
        /*00ec*/ 	.word	0x000000ff
        /*00f0*/ 	.word	0x00000018
        /*00f4*/ 	.short	0x0100
        /*00f6*/ 	.byte	0x08
	.zero		1


	//   ....[7]....
        /*00f8*/ 	.word	0x000002a0
        /*00fc*/ 	.word	0x000000ff
        /*0100*/ 	.word	0x00000050
        /*0104*/ 	.short	0x0100
        /*0106*/ 	.byte	0x08
	.zero		1


	//   ....[8]....
        /*0108*/ 	.word	0x000002b0
        /*010c*/ 	.word	0x000000ff
        /*0110*/ 	.word	0x00000020
        /*0114*/ 	.short	0x0100
        /*0116*/ 	.byte	0x08
	.zero		1


	//   ....[9]....
        /*0118*/ 	.word	0x000002c0
        /*011c*/ 	.word	0x000000ff
        /*0120*/ 	.word	0x00000058
        /*0124*/ 	.short	0x0100
        /*0126*/ 	.byte	0x08
	.zero		1


	//   ....[10]....
        /*0128*/ 	.word	0x000002d0
        /*012c*/ 	.word	0x000000ff
        /*0130*/ 	.word	0x00000028
        /*0134*/ 	.short	0x0100
        /*0136*/ 	.byte	0x08
	.zero		1


	//   ....[11]....
        /*0138*/ 	.word	0x000002e0
        /*013c*/ 	.word	0x000000ff
        /*0140*/ 	.word	0x00000060
        /*0144*/ 	.short	0x0100
        /*0146*/ 	.byte	0x08
	.zero		1


	//   ....[12]....
        /*0148*/ 	.word	0x000002f0
        /*014c*/ 	.word	0x000000ff
        /*0150*/ 	.word	0x00000030
        /*0154*/ 	.short	0x0100
        /*0156*/ 	.byte	0x08
	.zero		1


	//   ....[13]....
        /*0158*/ 	.word	0x00000300
        /*015c*/ 	.word	0x000000ff
        /*0160*/ 	.word	0x00000068
        /*0164*/ 	.short	0x0100
        /*0166*/ 	.byte	0x08
	.zero		1


	//   ....[14]....
        /*0168*/ 	.word	0x00000750
        /*016c*/ 	.word	0x000000ff
        /*0170*/ 	.word	0x00000080
        /*0174*/ 	.short	0x0100
        /*0176*/ 	.byte	0x06
	.zero		1


	//   ....[15]....
        /*0178*/ 	.word	0x000007e0
        /*017c*/ 	.word	0x000000ff
        /*0180*/ 	.word	0x00000088
        /*0184*/ 	.short	0x0100
        /*0186*/ 	.byte	0x06
	.zero		1


	//   ....[16]....
        /*0188*/ 	.word	0x00001520
        /*018c*/ 	.word	0x00000003
        /*0190*/ 	.word	0x00000000
        /*0194*/ 	.short	0x010a
        /*0196*/ 	.byte	0x3f
	.zero		1


	//   ....[17]....
        /*0198*/ 	.word	0x00001560
        /*019c*/ 	.word	0x00000003
        /*01a0*/ 	.word	0x00000000
        /*01a4*/ 	.short	0x010a
        /*01a6*/ 	.byte	0x3f
	.zero		1


	//   ....[18]....
        /*01a8*/ 	.word	0x00001aa0
        /*01ac*/ 	.word	0x00000005
        /*01b0*/ 	.word	0x00000000
        /*01b4*/ 	.short	0x010a
        /*01b6*/ 	.byte	0x3f
	.zero		1


	//   ....[19]....
        /*01b8*/ 	.word	0x00001ae0
        /*01bc*/ 	.word	0x00000005
        /*01c0*/ 	.word	0x00000000
        /*01c4*/ 	.short	0x010a
        /*01c6*/ 	.byte	0x3f
	.zero		1


	//   ....[20]....
        /*01c8*/ 	.word	0x00001ec0
        /*01cc*/ 	.word	0x00000005
        /*01d0*/ 	.word	0x00000000
        /*01d4*/ 	.short	0x0101
        /*01d6*/ 	.byte	0x3f
	.zero		1


	//   ....[21]....
        /*01d8*/ 	.word	0x00002100
        /*01dc*/ 	.word	0x00000003
        /*01e0*/ 	.word	0x00000000
        /*01e4*/ 	.short	0x0101
        /*01e6*/ 	.byte	0x3f
	.zero		1


	//   ....[22]....
        /*01e8*/ 	.word	0x00006790
        /*01ec*/ 	.word	0x00000017
        /*01f0*/ 	.word	0x00000038
        /*01f4*/ 	.short	0x010a
        /*01f6*/ 	.byte	0x3f
	.zero		1


	//   ....[23]....
        /*01f8*/ 	.word	0x00006b40
        /*01fc*/ 	.word	0x0000000e
        /*0200*/ 	.word	0x00000088
        /*0204*/ 	.short	0x0101
        /*0206*/ 	.byte	0x3f
	.zero		1


	//   ....[24]....
        /*0208*/ 	.word	0x00007280
        /*020c*/ 	.word	0x00000007
        /*0210*/ 	.word	0x00000000
        /*0214*/ 	.short	0x010a
        /*0216*/ 	.byte	0x3f
	.zero		1


	//   ....[25]....
        /*0218*/ 	.word	0x00007300
        /*021c*/ 	.word	0x00000008
        /*0220*/ 	.word	0x00000000
        /*0224*/ 	.short	0x010a
        /*0226*/ 	.byte	0x3f
	.zero		1


	//   ....[26]....
        /*0228*/ 	.word	0x00007390
        /*022c*/ 	.word	0x00000009
        /*0230*/ 	.word	0x00000000
        /*0234*/ 	.short	0x010a
        /*0236*/ 	.byte	0x3f
	.zero		1


	//   ....[27]....
        /*0238*/ 	.word	0x00007420
        /*023c*/ 	.word	0x00000008
        /*0240*/ 	.word	0x00000000
        /*0244*/ 	.short	0x010a
        /*0246*/ 	.byte	0x3f
	.zero		1


	//   ....[28]....
        /*0248*/ 	.word	0x000074b0
        /*024c*/ 	.word	0x00000009
        /*0250*/ 	.word	0x00000000
        /*0254*/ 	.short	0x010a
        /*0256*/ 	.byte	0x3f
	.zero		1


	//   ....[29]....
        /*0258*/ 	.word	0x00007540
        /*025c*/ 	.word	0x00000006
        /*0260*/ 	.word	0x00000000
        /*0264*/ 	.short	0x010a
        /*0266*/ 	.byte	0x3f
	.zero		1


	//   ....[30]....
        /*0268*/ 	.word	0x000075d0
        /*026c*/ 	.word	0x00000003
        /*0270*/ 	.word	0x00000000
        /*0274*/ 	.short	0x010a
        /*0276*/ 	.byte	0x3f
	.zero		1


	//   ....[31]....
        /*0278*/ 	.word	0x00007630
        /*027c*/ 	.word	0x00000003
        /*0280*/ 	.word	0x00000000
        /*0284*/ 	.short	0x010a
        /*0286*/ 	.byte	0x3f
	.zero		1


	//   ....[32]....
        /*0288*/ 	.word	0x00007680
        /*028c*/ 	.word	0x00000005
        /*0290*/ 	.word	0x00000000
        /*0294*/ 	.short	0x010a
        /*0296*/ 	.byte	0x3f
	.zero		1


	//   ....[33]....
        /*0298*/ 	.word	0x00007750
        /*029c*/ 	.word	0x00000017
        /*02a0*/ 	.word	0x00000038
        /*02a4*/ 	.short	0x010a
        /*02a6*/ 	.byte	0x3f
	.zero		1


	//   ....[34]....
        /*02a8*/ 	.word	0x00007820
        /*02ac*/ 	.word	0x00000007
        /*02b0*/ 	.word	0x00000000
        /*02b4*/ 	.short	0x010a
        /*02b6*/ 	.byte	0x3f
	.zero		1


	//   ....[35]....
        /*02b8*/ 	.word	0x00007870
        /*02bc*/ 	.word	0x00000008
        /*02c0*/ 	.word	0x00000000
        /*02c4*/ 	.short	0x010a
        /*02c6*/ 	.byte	0x3f
	.zero		1


	//   ....[36]....
        /*02c8*/ 	.word	0x000078c0
        /*02cc*/ 	.word	0x00000009
        /*02d0*/ 	.word	0x00000000
        /*02d4*/ 	.short	0x010a
        /*02d6*/ 	.byte	0x3f
	.zero		1


	//   ....[37]....
        /*02d8*/ 	.word	0x00007910
        /*02dc*/ 	.word	0x00000008
        /*02e0*/ 	.word	0x00000000
        /*02e4*/ 	.short	0x010a
        /*02e6*/ 	.byte	0x3f
	.zero		1


	//   ....[38]....
        /*02e8*/ 	.word	0x00007960
        /*02ec*/ 	.word	0x00000009
        /*02f0*/ 	.word	0x00000000
        /*02f4*/ 	.short	0x010a
        /*02f6*/ 	.byte	0x3f
	.zero		1


	//   ....[39]....
        /*02f8*/ 	.word	0x000079b0
        /*02fc*/ 	.word	0x00000006
        /*0300*/ 	.word	0x00000000
        /*0304*/ 	.short	0x010a
        /*0306*/ 	.byte	0x3f
	.zero		1


	//----- nvinfo : EIATTR_NUM_MBARRIERS
	.align		4
.L_35:
        /*0308*/ 	.byte	0x03, 0x38
        /*030a*/ 	.short	0x0010


	//----- nvinfo : EIATTR_EXIT_INSTR_OFFSETS
	.align		4
        /*030c*/ 	.byte	0x04, 0x1c
        /*030e*/ 	.short	(.L_37 - .L_36)


	//   ....[0]....
.L_36:
        /*0310*/ 	.word	0x000009b0


	//   ....[1]....
        /*0314*/ 	.word	0x000011c0


	//   ....[2]....
        /*0318*/ 	.word	0x00005e90


	//   ....[3]....
        /*031c*/ 	.word	0x000063f0


	//   ....[4]....
        /*0320*/ 	.word	0x00007620


	//----- nvinfo : EIATTR_MAX_THREADS
	.align		4
.L_37:
        /*0324*/ 	.byte	0x04, 0x05
        /*0326*/ 	.short	(.L_39 - .L_38)
.L_38:
        /*0328*/ 	.word	0x00000180
        /*032c*/ 	.word	0x00000001
        /*0330*/ 	.word	0x00000001


	//----- nvinfo : EIATTR_CRS_STACK_SIZE
	.align		4
.L_39:
        /*0334*/ 	.byte	0x04, 0x1e
        /*0336*/ 	.short	(.L_41 - .L_40)
.L_40:
        /*0338*/ 	.word	0x00000000


	//----- nvinfo : EIATTR_CBANK_PARAM_SIZE
	.align		4
.L_41:
        /*033c*/ 	.byte	0x03, 0x19
        /*033e*/ 	.short	0x0470


	//----- nvinfo : EIATTR_PARAM_CBANK
	.align		4
        /*0340*/ 	.byte	0x04, 0x0a
        /*0342*/ 	.short	(.L_43 - .L_42)
	.align		4
.L_42:
        /*0344*/ 	.word	index@(.nv.constant0._ZN7cutlass13device_kernelINS_4gemm6kernel13GemmUniversalIN4cute5tupleIJiiiiEEENS1_10collective13CollectiveMmaINS1_34MainloopSm90TmaGmmaWarpSpecializedILi7ENS5_IJNS4_1CILi2EEENSA_ILi1EEESC_EEENS1_35KernelTmaWarpSpecializedCooperativeEEENS5_IJNSA_ILi192EEENSA_ILi64EEENSA_ILi128EEEEEEaNS5_IJlSC_lEEEaSK_NS4_8TiledMMAINS4_8MMA_AtomIJNS4_4SM904GMMA26MMA_64x64x32_S32S8S8_SS_TNEEEENS4_6LayoutISD_NS5_IJSC_NSA_ILi0EEESS_EEEEENS5_IJNS4_10UnderscoreESV_SV_EEEEENS4_13SM90_TMA_LOADENS4_14ComposedLayoutINS4_7SwizzleILi3ELi4ELi3EEENS4_18smem_ptr_flag_bitsILi8EEENSR_INS5_IJNSA_ILi8EEESI_EEENS5_IJSI_SC_EEEEEEEvNS4_8identityENS4_23SM90_TMA_LOAD_MULTICASTES18_vS19_EENS_8epilogue10collective6detail29Sm90TmaWarpSpecializedAdapterINS1D_15DefaultEpilogueIaSK_SK_NS1C_6thread17LinearCombinationIaLi1EiiLNS1H_9ScaleType4KindE0ELNS_15FloatRoundStyleE2EaEENS1_15EpilogueDefaultEEEEEvvEEEEvNT_6ParamsE)
        /*0348*/ 	.short	0x0210
        /*034a*/ 	.short	0x0470


	//----- nvinfo : EIATTR_SW_WAR
	.align		4
.L_43:
        /*034c*/ 	.byte	0x04, 0x36
        /*034e*/ 	.short	(.L_45 - .L_44)
.L_44:
        /*0350*/ 	.word	0x00000008
.L_45:


//--------------------- .nv.callgraph             --------------------------
	.section	.nv.callgraph,"",@"SHT_CUDA_CALLGRAPH"
	.align	4
	.sectionentsize	8
	.align		4
        /*0000*/ 	.word	0x00000000
	.align		4
        /*0004*/ 	.word	0xffffffff
	.align		4
        /*0008*/ 	.word	index@(_ZN7cutlass13device_kernelINS_4gemm6kernel13GemmUniversalIN4cute5tupleIJiiiiEEENS1_10collective13CollectiveMmaINS1_34MainloopSm90TmaGmmaWarpSpecializedILi7ENS5_IJNS4_1CILi2EEENSA_ILi1EEESC_EEENS1_35KernelTmaWarpSpecializedCooperativeEEENS5_IJNSA_ILi192EEENSA_ILi64EEENSA_ILi128EEEEEEaNS5_IJlSC_lEEEaSK_NS4_8TiledMMAINS4_8MMA_AtomIJNS4_4SM904GMMA26MMA_64x64x32_S32S8S8_SS_TNEEEENS4_6LayoutISD_NS5_IJSC_NSA_ILi0EEESS_EEEEENS5_IJNS4_10UnderscoreESV_SV_EEEEENS4_13SM90_TMA_LOADENS4_14ComposedLayoutINS4_7SwizzleILi3ELi4ELi3EEENS4_18smem_ptr_flag_bitsILi8EEENSR_INS5_IJNSA_ILi8EEESI_EEENS5_IJSI_SC_EEEEEEEvNS4_8identityENS4_23SM90_TMA_LOAD_MULTICASTES18_vS19_EENS_8epilogue10collective6detail29Sm90TmaWarpSpecializedAdapterINS1D_15DefaultEpilogueIaSK_SK_NS1C_6thread17LinearCombinationIaLi1EiiLNS1H_9ScaleType4KindE0ELNS_15FloatRoundStyleE2EaEENS1_15EpilogueDefaultEEEEEvvEEEEvNT_6ParamsE)
	.align		4
        /*000c*/ 	.word	index@(__assertfail)
	.align		4
        /*0010*/ 	.word	0x00000000
	.align		4
        /*0014*/ 	.word	0xfffffffe
	.align		4
        /*0018*/ 	.word	0x00000000
	.align		4
        /*001c*/ 	.word	0xfffffffd
	.align		4
        /*0020*/ 	.word	0x00000000
	.align		4
        /*0024*/ 	.word	0xfffffffc


//--------------------- .nv.constant4             --------------------------
	.section	.nv.constant4,"a",@progbits
	.align	8
	.align		8
.nv.constant4:
        /*0000*/ 	.dword	__assertfail
	.align		8
        /*0008*/ 	.dword	__unnamed_1
	.align		8
        /*0010*/ 	.dword	_ZN39_INTERNAL_991f4258_4_k_cu_7ff2dec9_59214cuda3std3__45__cpo5beginE
	.align		8
        /*0018*/ 	.dword	_ZN39_INTERNAL_991f4258_4_k_cu_7ff2dec9_59214cuda3std3__45__cpo3endE
	.align		8
        /*0020*/ 	.dword	_ZN39_INTERNAL_991f4258_4_k_cu_7ff2dec9_59214cuda3std3__45__cpo6cbeginE
	.align		8
        /*0028*/ 	.dword	_ZN39_INTERNAL_991f4258_4_k_cu_7ff2dec9_59214cuda3std3__45__cpo4cendE
	.align		8
        /*0030*/ 	.dword	_ZN39_INTERNAL_991f4258_4_k_cu_7ff2dec9_59214cuda3std3__441_GLOBAL__N__991f4258_4_k_cu_7ff2dec9_59216ignoreE
	.align		8
        /*0038*/ 	.dword	_ZN39_INTERNAL_991f4258_4_k_cu_7ff2dec9_59214cuda3std3__419piecewise_constructE
	.align		8
        /*0040*/ 	.dword	_ZN39_INTERNAL_991f4258_4_k_cu_7ff2dec9_59214cuda3std3__48in_placeE
	.align		8
        /*0048*/ 	.dword	_ZN39_INTERNAL_991f4258_4_k_cu_7ff2dec9_59214cuda3std6ranges3__45__cpo4swapE
	.align		8
        /*0050*/ 	.dword	_ZN39_INTERNAL_991f4258_4_k_cu_7ff2dec9_59214cuda3std6ranges3__45__cpo9iter_moveE
	.align		8
        /*0058*/ 	.dword	_ZN39_INTERNAL_991f4258_4_k_cu_7ff2dec9_59214cute7productE
	.align		8
        /*0060*/ 	.dword	_ZN39_INTERNAL_991f4258_4_k_cu_7ff2dec9_59214cute1_E
	.align		8
        /*0068*/ 	.dword	$str$22
	.align		8
        /*0070*/ 	.dword	$str$23


//--------------------- .text._ZN7cutlass13device_kernelINS_4gemm6kernel13GemmUniversalIN4cute5tupleIJiiiiEEENS1_10collective13CollectiveMmaINS1_34MainloopSm90TmaGmmaWarpSpecializedILi7ENS5_IJNS4_1CILi2EEENSA_ILi1EEESC_EEENS1_35KernelTmaWarpSpecializedCooperativeEEENS5_IJNSA_ILi192EEENSA_ILi64EEENSA_ILi128EEEEEEaNS5_IJlSC_lEEEaSK_NS4_8TiledMMAINS4_8MMA_AtomIJNS4_4SM904GMMA26MMA_64x64x32_S32S8S8_SS_TNEEEENS4_6LayoutISD_NS5_IJSC_NSA_ILi0EEESS_EEEEENS5_IJNS4_10UnderscoreESV_SV_EEEEENS4_13SM90_TMA_LOADENS4_14ComposedLayoutINS4_7SwizzleILi3ELi4ELi3EEENS4_18smem_ptr_flag_bitsILi8EEENSR_INS5_IJNSA_ILi8EEESI_EEENS5_IJSI_SC_EEEEEEEvNS4_8identityENS4_23SM90_TMA_LOAD_MULTICASTES18_vS19_EENS_8epilogue10collective6detail29Sm90TmaWarpSpecializedAdapterINS1D_15DefaultEpilogueIaSK_SK_NS1C_6thread17LinearCombinationIaLi1EiiLNS1H_9ScaleType4KindE0ELNS_15FloatRoundStyleE2EaEENS1_15EpilogueDefaultEEEEEvvEEEEvNT_6ParamsE --------------------------
	.section	.text._ZN7cutlass13device_kernelINS_4gemm6kernel13GemmUniversalIN4cute5tupleIJiiiiEEENS1_10collective13CollectiveMmaINS1_34MainloopSm90TmaGmmaWarpSpecializedILi7ENS5_IJNS4_1CILi2EEENSA_ILi1EEESC_EEENS1_35KernelTmaWarpSpecializedCooperativeEEENS5_IJNSA_ILi192EEENSA_ILi64EEENSA_ILi128EEEEEEaNS5_IJlSC_lEEEaSK_NS4_8TiledMMAINS4_8MMA_AtomIJNS4_4SM904GMMA26MMA_64x64x32_S32S8S8_SS_TNEEEENS4_6LayoutISD_NS5_IJSC_NSA_ILi0EEESS_EEEEENS5_IJNS4_10UnderscoreESV_SV_EEEEENS4_13SM90_TMA_LOADENS4_14ComposedLayoutINS4_7SwizzleILi3ELi4ELi3EEENS4_18smem_ptr_flag_bitsILi8EEENSR_INS5_IJNSA_ILi8EEESI_EEENS5_IJSI_SC_EEEEEEEvNS4_8identityENS4_23SM90_TMA_LOAD_MULTICASTES18_vS19_EENS_8epilogue10collective6detail29Sm90TmaWarpSpecializedAdapterINS1D_15DefaultEpilogueIaSK_SK_NS1C_6thread17LinearCombinationIaLi1EiiLNS1H_9ScaleType4KindE0ELNS_15FloatRoundStyleE2EaEENS1_15EpilogueDefaultEEEEEvvEEEEvNT_6ParamsE,"ax",@progbits
	.align	128
.text._ZN7cutlass13device_kernelINS_4gemm6kernel13GemmUniversalIN4cute5tupleIJiiiiEEENS1_10collective13CollectiveMmaINS1_34MainloopSm90TmaGmmaWarpSpecializedILi7ENS5_IJNS4_1CILi2EEENSA_ILi1EEESC_EEENS1_35KernelTmaWarpSpecializedCooperativeEEENS5_IJNSA_ILi192EEENSA_ILi64EEENSA_ILi128EEEEEEaNS5_IJlSC_lEEEaSK_NS4_8TiledMMAINS4_8MMA_AtomIJNS4_4SM904GMMA26MMA_64x64x32_S32S8S8_SS_TNEEEENS4_6LayoutISD_NS5_IJSC_NSA_ILi0EEESS_EEEEENS5_IJNS4_10UnderscoreESV_SV_EEEEENS4_13SM90_TMA_LOADENS4_14ComposedLayoutINS4_7SwizzleILi3ELi4ELi3EEENS4_18smem_ptr_flag_bitsILi8EEENSR_INS5_IJNSA_ILi8EEESI_EEENS5_IJSI_SC_EEEEEEEvNS4_8identityENS4_23SM90_TMA_LOAD_MULTICASTES18_vS19_EENS_8epilogue10collective6detail29Sm90TmaWarpSpecializedAdapterINS1D_15DefaultEpilogueIaSK_SK_NS1C_6thread17LinearCombinationIaLi1EiiLNS1H_9ScaleType4KindE0ELNS_15FloatRoundStyleE2EaEENS1_15EpilogueDefaultEEEEEvvEEEEvNT_6ParamsE:
        .type           _ZN7cutlass13device_kernelINS_4gemm6kernel13GemmUniversalIN4cute5tupleIJiiiiEEENS1_10collective13CollectiveMmaINS1_34MainloopSm90TmaGmmaWarpSpecializedILi7ENS5_IJNS4_1CILi2EEENSA_ILi1EEESC_EEENS1_35KernelTmaWarpSpecializedCooperativeEEENS5_IJNSA_ILi192EEENSA_ILi64EEENSA_ILi128EEEEEEaNS5_IJlSC_lEEEaSK_NS4_8TiledMMAINS4_8MMA_AtomIJNS4_4SM904GMMA26MMA_64x64x32_S32S8S8_SS_TNEEEENS4_6LayoutISD_NS5_IJSC_NSA_ILi0EEESS_EEEEENS5_IJNS4_10UnderscoreESV_SV_EEEEENS4_13SM90_TMA_LOADENS4_14ComposedLayoutINS4_7SwizzleILi3ELi4ELi3EEENS4_18smem_ptr_flag_bitsILi8EEENSR_INS5_IJNSA_ILi8EEESI_EEENS5_IJSI_SC_EEEEEEEvNS4_8identityENS4_23SM90_TMA_LOAD_MULTICASTES18_vS19_EENS_8epilogue10collective6detail29Sm90TmaWarpSpecializedAdapterINS1D_15DefaultEpilogueIaSK_SK_NS1C_6thread17LinearCombinationIaLi1EiiLNS1H_9ScaleType4KindE0ELNS_15FloatRoundStyleE2EaEENS1_15EpilogueDefaultEEEEEvvEEEEvNT_6ParamsE,@function
        .size           _ZN7cutlass13device_kernelINS_4gemm6kernel13GemmUniversalIN4cute5tupleIJiiiiEEENS1_10collective13CollectiveMmaINS1_34MainloopSm90TmaGmmaWarpSpecializedILi7ENS5_IJNS4_1CILi2EEENSA_ILi1EEESC_EEENS1_35KernelTmaWarpSpecializedCooperativeEEENS5_IJNSA_ILi192EEENSA_ILi64EEENSA_ILi128EEEEEEaNS5_IJlSC_lEEEaSK_NS4_8TiledMMAINS4_8MMA_AtomIJNS4_4SM904GMMA26MMA_64x64x32_S32S8S8_SS_TNEEEENS4_6LayoutISD_NS5_IJSC_NSA_ILi0EEESS_EEEEENS5_IJNS4_10UnderscoreESV_SV_EEEEENS4_13SM90_TMA_LOADENS4_14ComposedLayoutINS4_7SwizzleILi3ELi4ELi3EEENS4_18smem_ptr_flag_bitsILi8EEENSR_INS5_IJNSA_ILi8EEESI_EEENS5_IJSI_SC_EEEEEEEvNS4_8identityENS4_23SM90_TMA_LOAD_MULTICASTES18_vS19_EENS_8epilogue10collective6detail29Sm90TmaWarpSpecializedAdapterINS1D_15DefaultEpilogueIaSK_SK_NS1C_6thread17LinearCombinationIaLi1EiiLNS1H_9ScaleType4KindE0ELNS_15FloatRoundStyleE2EaEENS1_15EpilogueDefaultEEEEEvvEEEEvNT_6ParamsE,(.L_x_209 - _ZN7cutlass13device_kernelINS_4gemm6kernel13GemmUniversalIN4cute5tupleIJiiiiEEENS1_10collective13CollectiveMmaINS1_34MainloopSm90TmaGmmaWarpSpecializedILi7ENS5_IJNS4_1CILi2EEENSA_ILi1EEESC_EEENS1_35KernelTmaWarpSpecializedCooperativeEEENS5_IJNSA_ILi192EEENSA_ILi64EEENSA_ILi128EEEEEEaNS5_IJlSC_lEEEaSK_NS4_8TiledMMAINS4_8MMA_AtomIJNS4_4SM904GMMA26MMA_64x64x32_S32S8S8_SS_TNEEEENS4_6LayoutISD_NS5_IJSC_NSA_ILi0EEESS_EEEEENS5_IJNS4_10UnderscoreESV_SV_EEEEENS4_13SM90_TMA_LOADENS4_14ComposedLayoutINS4_7SwizzleILi3ELi4ELi3EEENS4_18smem_ptr_flag_bitsILi8EEENSR_INS5_IJNSA_ILi8EEESI_EEENS5_IJSI_SC_EEEEEEEvNS4_8identityENS4_23SM90_TMA_LOAD_MULTICASTES18_vS19_EENS_8epilogue10collective6detail29Sm90TmaWarpSpecializedAdapterINS1D_15DefaultEpilogueIaSK_SK_NS1C_6thread17LinearCombinationIaLi1EiiLNS1H_9ScaleType4KindE0ELNS_15FloatRoundStyleE2EaEENS1_15EpilogueDefaultEEEEEvvEEEEvNT_6ParamsE)
        .other          _ZN7cutlass13device_kernelINS_4gemm6kernel13GemmUniversalIN4cute5tupleIJiiiiEEENS1_10collective13CollectiveMmaINS1_34MainloopSm90TmaGmmaWarpSpecializedILi7ENS5_IJNS4_1CILi2EEENSA_ILi1EEESC_EEENS1_35KernelTmaWarpSpecializedCooperativeEEENS5_IJNSA_ILi192EEENSA_ILi64EEENSA_ILi128EEEEEEaNS5_IJlSC_lEEEaSK_NS4_8TiledMMAINS4_8MMA_AtomIJNS4_4SM904GMMA26MMA_64x64x32_S32S8S8_SS_TNEEEENS4_6LayoutISD_NS5_IJSC_NSA_ILi0EEESS_EEEEENS5_IJNS4_10UnderscoreESV_SV_EEEEENS4_13SM90_TMA_LOADENS4_14ComposedLayoutINS4_7SwizzleILi3ELi4ELi3EEENS4_18smem_ptr_flag_bitsILi8EEENSR_INS5_IJNSA_ILi8EEESI_EEENS5_IJSI_SC_EEEEEEEvNS4_8identityENS4_23SM90_TMA_LOAD_MULTICASTES18_vS19_EENS_8epilogue10collective6detail29Sm90TmaWarpSpecializedAdapterINS1D_15DefaultEpilogueIaSK_SK_NS1C_6thread17LinearCombinationIaLi1EiiLNS1H_9ScaleType4KindE0ELNS_15FloatRoundStyleE2EaEENS1_15EpilogueDefaultEEEEEvvEEEEvNT_6ParamsE,@"STO_CUDA_ENTRY STV_DEFAULT"
_ZN7cutlass13device_kernelINS_4gemm6kernel13GemmUniversalIN4cute5tupleIJiiiiEEENS1_10collective13CollectiveMmaINS1_34MainloopSm90TmaGmmaWarpSpecializedILi7ENS5_IJNS4_1CILi2EEENSA_ILi1EEESC_EEENS1_35KernelTmaWarpSpecializedCooperativeEEENS5_IJNSA_ILi192EEENSA_ILi64EEENSA_ILi128EEEEEEaNS5_IJlSC_lEEEaSK_NS4_8TiledMMAINS4_8MMA_AtomIJNS4_4SM904GMMA26MMA_64x64x32_S32S8S8_SS_TNEEEENS4_6LayoutISD_NS5_IJSC_NSA_ILi0EEESS_EEEEENS5_IJNS4_10UnderscoreESV_SV_EEEEENS4_13SM90_TMA_LOADENS4_14ComposedLayoutINS4_7SwizzleILi3ELi4ELi3EEENS4_18smem_ptr_flag_bitsILi8EEENSR_INS5_IJNSA_ILi8EEESI_EEENS5_IJSI_SC_EEEEEEEvNS4_8identityENS4_23SM90_TMA_LOAD_MULTICASTES18_vS19_EENS_8epilogue10collective6detail29Sm90TmaWarpSpecializedAdapterINS1D_15DefaultEpilogueIaSK_SK_NS1C_6thread17LinearCombinationIaLi1EiiLNS1H_9ScaleType4KindE0ELNS_15FloatRoundStyleE2EaEENS1_15EpilogueDefaultEEEEEvvEEEEvNT_6ParamsE:
[----:B------:R-:W0:Y:S01]  /*0000*/  LDC R1, c[0x0][0x28] ;  /* 0x00000a00ff017b82 */ /* 0x000e220000000800 */
[----:B------:R-:W1:Y:S01]  /*0010*/  S2R R18, SR_TID.X ;  /* 0x0000000000127919 */ /* 0x000e620000002100 */
[----:B------:R-:W-:Y:S01]  /*0020*/  ELECT P0, URZ, PT ;  /* 0x00000000003f782f */ /* 0x000fe20003800000 */
[----:B------:R-:W-:Y:S01]  /*0030*/  BSSY B0, `(.L_x_0) ;  /* 0x000000f000007945 */ /* 0x000fe20003800000 */
[--C-:B-1----:R-:W-:Y:S02]  /*0040*/  SHF.R.U32.HI R0, RZ, 0x5, R18.reuse ;  /* 0x00000005ff007819 */ /* 0x102fe40000011612 */
[----:B------:R-:W-:-:S03]  /*0050*/  SHF.R.U32.HI R3, RZ, 0x7, R18 ;  /* 0x00000007ff037819 */ /* 0x000fc60000011612 */
[----:B------:R-:W1:Y:S04]  /*0060*/  SHFL.IDX PT, R2, R0, RZ, 0x1f ;  /* 0x00001fff00027589 */ /* 0x000e6800000e0000 */
[----:B------:R2:W3:Y:S01]  /*0070*/  SHFL.IDX PT, R5, R3, RZ, 0x1f ;  /* 0x00001fff03057589 */ /* 0x0004e200000e0000 */
[----:B-1----:R-:W-:-:S13]  /*0080*/  ISETP.NE.OR P0, PT, R2, RZ, !P0 ;  /* 0x000000ff0200720c */ /* 0x002fda0004705670 */
[----:B0-23--:R-:W-:Y:S05]  /*0090*/  @P0 BRA `(.L_x_1) ;  /* 0x0000000000200947 */ /* 0x00dfea0003800000 */
[----:B------:R-:W-:Y:S02]  /*00a0*/  ULDC.64 UR4, c[0x0][0x198] ;  /* 0x0000660000047ab9 */ /* 0x000fe40000000a00 */
[----:B------:R-:W-:Y:S02]  /*00b0*/  UIADD3 UR6, UP0, UR4, 0xf0, URZ ;  /* 0x000000f004067890 */ /* 0x000fe4000ff1e03f */
[----:B------:R-:W-:Y:S02]  /*00c0*/  UIADD3 UR4, UP1, UR4, 0x1f0, URZ ;  /* 0x000001f004047890 */ /* 0x000fe4000ff3e03f */
[----:B------:R-:W-:Y:S02]  /*00d0*/  UIADD3.X UR7, URZ, UR5, URZ, UP0, !UPT ;  /* 0x000000053f077290 */ /* 0x000fe400087fe43f */
[----:B------:R-:W-:-:S07]  /*00e0*/  UIADD3.X UR5, URZ, UR5, URZ, UP1, !UPT ;  /* 0x000000053f057290 */ /* 0x000fce0008ffe43f */
[----:B------:R0:W-:Y:S02]  /*00f0*/  UTMACCTL.PF [UR6] ;  /* 0x00000000060079b9 */ /* 0x0001e40008040000 */
[----:B------:R0:W-:Y:S02]  /*0100*/  UTMACCTL.PF [UR4] ;  /* 0x00000000040079b9 */ /* 0x0001e40008040000 */
[----:B0-----:R-:W-:Y:S01]  /*0110*/  NOP ;  /* 0x0000000000007918 */ /* 0x001fe20000000000 */
.L_x_1:
[----:B------:R-:W-:Y:S05]  /*0120*/  BSYNC B0 ;  /* 0x0000000000007941 */ /* 0x000fea0003800000 */
.L_x_0:
[----:B------:R-:W0:Y:S02]  /*0130*/  SHFL.IDX PT, R3, R0, RZ, 0x1f ;  /* 0x00001fff00037589 */ /* 0x000e2400000e0000 */
[----:B0-----:R-:W-:-:S13]  /*0140*/  ISETP.NE.AND P0, PT, R3, RZ, PT ;  /* 0x000000ff0300720c */ /* 0x001fda0003f05270 */
[----:B------:R-:W-:Y:S05]  /*0150*/  @P0 BRA `(.L_x_2) ;  /* 0x0000000000700947 */ /* 0x000fea0003800000 */
[----:B------:R-:W0:Y:S01]  /*0160*/  S2UR UR8, SR_CgaCtaId ;  /* 0x00000000000879c3 */ /* 0x000e220000008800 */
[----:B------:R-:W-:Y:S01]  /*0170*/  UMOV UR4, 0x400 ;  /* 0x0000040000047882 */ /* 0x000fe20000000000 */
[----:B------:R-:W-:Y:S01]  /*0180*/  UMOV UR5, 0x1 ;  /* 0x0000000100057882 */ /* 0x000fe20000000000 */
[----:B------:R-:W-:Y:S01]  /*0190*/  UMOV UR6, 0x4 ;  /* 0x0000000400067882 */ /* 0x000fe20000000000 */
[----:B------:R-:W-:Y:S01]  /*01a0*/  ELECT P0, URZ, PT ;  /* 0x00000000003f782f */ /* 0x000fe20003800000 */
[----:B------:R-:W-:-:S04]  /*01b0*/  UIADD3 UR6, -UR6, 0x100000, URZ ;  /* 0x0010000006067890 */ /* 0x000fc8000fffe13f */
[----:B------:R-:W-:Y:S02]  /*01c0*/  USHF.L.U32 UR7, UR6, 0xb, URZ ;  /* 0x0000000b06077899 */ /* 0x000fe4000800063f */
[----:B------:R-:W-:Y:S02]  /*01d0*/  USHF.L.U32 UR6, UR6, 0x1, URZ ;  /* 0x0000000106067899 */ /* 0x000fe4000800063f */
[----:B0-----:R-:W-:Y:S02]  /*01e0*/  ULEA UR8, UR8, UR4, 0x18 ;  /* 0x0000000408087291 */ /* 0x001fe4000f8ec03f */
[----:B------:R-:W-:-:S04]  /*01f0*/  UIADD3 UR4, -UR5, 0x100000, URZ ;  /* 0x0010000005047890 */ /* 0x000fc8000fffe13f */
[----:B------:R-:W-:Y:S02]  /*0200*/  USHF.L.U32 UR5, UR4, 0xb, URZ ;  /* 0x0000000b04057899 */ /* 0x000fe4000800063f */
[----:B------:R-:W-:Y:S01]  /*0210*/  USHF.L.U32 UR4, UR4, 0x1, URZ ;  /* 0x0000000104047899 */ /* 0x000fe2000800063f */
[----:B------:R-:W0:Y:S11]  /*0220*/  FENCE.VIEW.ASYNC.S ;  /* 0x00000000000073c6 */ /* 0x000e360000000000 */
[----:B0-----:R0:W1:Y:S01]  /*0230*/  SYNCS.EXCH.64 URZ, [UR8], UR4 ;  /* 0x00000004083f75b2 */ /* 0x0010620008000100 */
[----:B------:R0:W2:Y:S01]  /*0240*/  SYNCS.EXCH.64 URZ, [UR8+0x38], UR6 ;  /* 0x00003806083f75b2 */ /* 0x0000a20008000100 */
[----:B------:R0:W3:Y:S01]  /*0250*/  SYNCS.EXCH.64 URZ, [UR8+0x8], UR4 ;  /* 0x00000804083f75b2 */ /* 0x0000e20008000100 */
[----:B------:R0:W4:Y:S01]  /*0260*/  SYNCS.EXCH.64 URZ, [UR8+0x40], UR6 ;  /* 0x00004006083f75b2 */ /* 0x0001220008000100 */
[----:B------:R0:W0:Y:S01]  /*0270*/  SYNCS.EXCH.64 URZ, [UR8+0x10], UR4 ;  /* 0x00001004083f75b2 */ /* 0x0000220008000100 */
        /* <DEDUP_REMOVED lines=9> */
[----:B------:R-:W-:Y:S01]  /*0310*/  NOP ;  /* 0x0000000000007918 */ /* 0x000fe20000000000 */
.L_x_2:
[----:B------:R-:W-:Y:S01]  /*0320*/  SHF.R.S32.HI R7, RZ, 0x1f, R18 ;  /* 0x0000001fff077819 */ /* 0x000fe20000011412 */
[----:B------:R-:W5:Y:S01]  /*0330*/  SHFL.IDX PT, R0, R0, RZ, 0x1f ;  /* 0x00001fff00007589 */ /* 0x000f6200000e0000 */
[----:B0-----:R-:W0:Y:S01]  /*0340*/  S2UR UR8, SR_CTAID.X ;  /* 0x00000000000879c3 */ /* 0x001e220000002500 */
[----:B------:R-:W-:Y:S02]  /*0350*/  ELECT P0, URZ, PT ;  /* 0x00000000003f782f */ /* 0x000fe40003800000 */
[----:B------:R-:W-:Y:S01]  /*0360*/  LEA.HI R7, R7, R18, RZ, 0x7 ;  /* 0x0000001207077211 */ /* 0x000fe200078f38ff */
[----:B------:R-:W1:Y:S01]  /*0370*/  S2R R4, SR_CTAID.Y ;  /* 0x0000000000047919 */ /* 0x000e620000002600 */
[----:B------:R-:W-:Y:S01]  /*0380*/  SHF.R.S32.HI R8, RZ, 0x1f, R3 ;  /* 0x0000001fff087819 */ /* 0x000fe20000011403 */
[----:B------:R-:W-:Y:S01]  /*0390*/  ULDC UR4, c[0x0][0x150] ;  /* 0x0000540000047ab9 */ /* 0x000fe20000000800 */
[----:B------:R-:W-:Y:S01]  /*03a0*/  LOP3.LUT R7, R7, 0xffffff80, RZ, 0xc0, !PT ;  /* 0xffffff8007077812 */ /* 0x000fe200078ec0ff */
[----:B------:R-:W-:Y:S01]  /*03b0*/  NOP ;  /* 0x0000000000007918 */ /* 0x000fe20000000000 */
[----:B------:R-:W-:Y:S01]  /*03c0*/  LEA.HI R8, R8, R3, RZ, 0x2 ;  /* 0x0000000308087211 */ /* 0x000fe200078f10ff */
[----:B------:R-:W2:Y:S01]  /*03d0*/  LDC R10, c[0x0][0x144] ;  /* 0x00005100ff0a7b82 */ /* 0x000ea20000000800 */
[----:B------:R-:W-:Y:S01]  /*03e0*/  NOP ;  /* 0x0000000000007918 */ /* 0x000fe20000000000 */
[----:B------:R-:W-:Y:S01]  /*03f0*/  IMAD.IADD R6, R18, 0x1, -R7 ;  /* 0x0000000112067824 */ /* 0x000fe200078e0a07 */
[----:B------:R-:W-:Y:S01]  /*0400*/  LOP3.LUT R8, R8, 0x3ffffffc, RZ, 0xc0, !PT ;  /* 0x3ffffffc08087812 */ /* 0x000fe200078ec0ff */
[----:B------:R-:W-:Y:S01]  /*0410*/  IMAD.MOV.U32 R23, RZ, RZ, 0x1 ;  /* 0x00000001ff177424 */ /* 0x000fe200078e00ff */
[----:B------:R-:W-:-:S02]  /*0420*/  ISETP.NE.AND P3, PT, R5, RZ, PT ;  /* 0x000000ff0500720c */ /* 0x000fc40003f65270 */
[----:B------:R-:W-:Y:S01]  /*0430*/  SHF.R.S32.HI R7, RZ, 0x1f, R6 ;  /* 0x0000001fff077819 */ /* 0x000fe20000011406 */
[----:B------:R-:W-:Y:S01]  /*0440*/  IMAD.IADD R8, R3, 0x1, -R8 ;  /* 0x0000000103087824 */ /* 0x000fe200078e0a08 */
[----:B------:R-:W3:Y:S02]  /*0450*/  LDC R13, c[0x0][0x140] ;  /* 0x00005000ff0d7b82 */ /* 0x000ee40000000800 */
[----:B------:R-:W-:Y:S02]  /*0460*/  LEA.HI R7, R7, R6, RZ, 0x3 ;  /* 0x0000000607077211 */ /* 0x000fe400078f18ff */
[----:B-----5:R-:W-:Y:S02]  /*0470*/  ISETP.NE.OR P0, PT, R0, RZ, !P0 ;  /* 0x000000ff0000720c */ /* 0x020fe40004705670 */
[--C-:B------:R-:W-:Y:S02]  /*0480*/  SHF.R.S32.HI R0, RZ, 0x3, R7.reuse ;  /* 0x00000003ff007819 */ /* 0x100fe40000011407 */
[----:B------:R-:W-:-:S02]  /*0490*/  SHF.R.S32.HI R7, RZ, 0x1f, R7 ;  /* 0x0000001fff077819 */ /* 0x000fc40000011407 */
[----:B0-----:R-:W-:Y:S02]  /*04a0*/  I2FP.F32.U32 R9, UR8 ;  /* 0x0000000800097c45 */ /* 0x001fe40008201000 */
[----:B------:R-:W-:-:S03]  /*04b0*/  LEA.HI R7, R7, R0, RZ, 0x2 ;  /* 0x0000000007077211 */ /* 0x000fc600078f10ff */
[----:B------:R-:W-:Y:S01]  /*04c0*/  FMUL R9, R9, UR4 ;  /* 0x0000000409097c20 */ /* 0x000fe20008400000 */
[----:B------:R-:W-:Y:S01]  /*04d0*/  LOP3.LUT R7, R7, 0xfffffffc, RZ, 0xc0, !PT ;  /* 0xfffffffc07077812 */ /* 0x000fe200078ec0ff */
[----:B------:R-:W-:Y:S01]  /*04e0*/  VOTEU.ALL UP0, P0 ;  /* 0x00000000003f7886 */ /* 0x000fe20000000000 */
[----:B-1----:R-:W-:Y:S01]  /*04f0*/  I2FP.F32.U32 R3, R4 ;  /* 0x0000000400037245 */ /* 0x002fe20000201000 */
[----:B------:R-:W-:Y:S01]  /*0500*/  ULDC UR4, c[0x0][0x154] ;  /* 0x0000550000047ab9 */ /* 0x000fe20000000800 */
[----:B------:R-:W-:Y:S01]  /*0510*/  VOTEU.ALL UP1, P0 ;  /* 0x00000000003f7886 */ /* 0x000fe20000020000 */
[----:B------:R-:W0:Y:S01]  /*0520*/  F2I.U32.TRUNC.NTZ R9, R9 ;  /* 0x0000000900097305 */ /* 0x000e22000020f000 */
[----:B------:R-:W-:Y:S01]  /*0530*/  IMAD.IADD R7, R0, 0x1, -R7 ;  /* 0x0000000100077824 */ /* 0x000fe200078e0a07 */
[----:B------:R-:W1:Y:S01]  /*0540*/  @!UP0 S2UR UR7, SR_CgaCtaId ;  /* 0x00000000000789c3 */ /* 0x000e620000008800 */
[----:B------:R-:W-:Y:S01]  /*0550*/  FMUL R12, R3, UR4 ;  /* 0x00000004030c7c20 */ /* 0x000fe20008400000 */
[----:B------:R-:W-:Y:S01]  /*0560*/  UMOV UR4, 0x20 ;  /* 0x0000002000047882 */ /* 0x000fe20000000000 */
[----:B------:R-:W-:Y:S01]  /*0570*/  IMAD R8, R8, 0x4, R7 ;  /* 0x0000000408087824 */ /* 0x000fe200078e0207 */
[----:B------:R-:W-:Y:S01]  /*0580*/  @!UP0 UMOV UR6, 0x400 ;  /* 0x0000040000068882 */ /* 0x000fe20000000000 */
[----:B------:R-:W-:-:S04]  /*0590*/  @!UP0 UIADD3 UR4, -UR4, 0x100000, URZ ;  /* 0x0010000004048890 */ /* 0x000fc8000fffe13f */
[----:B------:R-:W-:Y:S02]  /*05a0*/  @!UP0 USHF.L.U32 UR5, UR4, 0xb, URZ ;  /* 0x0000000b04058899 */ /* 0x000fe4000800063f */
[----:B------:R-:W-:Y:S01]  /*05b0*/  @!UP0 USHF.L.U32 UR4, UR4, 0x1, URZ ;  /* 0x0000000104048899 */ /* 0x000fe2000800063f */
[----:B---3--:R-:W-:Y:S01]  /*05c0*/  ISETP.EQ.U32.AND P2, PT, R13, 0x1, PT ;  /* 0x000000010d00780c */ /* 0x008fe20003f42070 */
[----:B------:R-:W3:Y:S01]  /*05d0*/  F2I.U32.TRUNC.NTZ R12, R12 ;  /* 0x0000000c000c7305 */ /* 0x000ee2000020f000 */
[----:B------:R-:W-:Y:S01]  /*05e0*/  LEA.HI R0, R8, R8, RZ, 0x1 ;  /* 0x0000000808007211 */ /* 0x000fe200078f08ff */
[----:B------:R-:W5:Y:S03]  /*05f0*/  LDC R7, c[0x0][0x148] ;  /* 0x00005200ff077b82 */ /* 0x000f660000000800 */
[----:B------:R-:W-:Y:S01]  /*0600*/  LOP3.LUT R11, R0, 0xfffffffe, RZ, 0xc0, !PT ;  /* 0xfffffffe000b7812 */ /* 0x000fe200078ec0ff */
[----:B0-----:R-:W-:Y:S01]  /*0610*/  IMAD.MOV R15, RZ, RZ, -R9 ;  /* 0x000000ffff0f7224 */ /* 0x001fe200078e0a09 */
[----:B------:R-:W-:-:S03]  /*0620*/  SHF.R.S32.HI R9, RZ, 0x1f, R2 ;  /* 0x0000001fff097819 */ /* 0x000fc60000011402 */
[----:B--2---:R-:W-:Y:S01]  /*0630*/  IMAD R3, R10, R15, UR8 ;  /* 0x000000080a037e24 */ /* 0x004fe2000f8e020f */
[----:B------:R-:W-:Y:S01]  /*0640*/  LEA.HI R9, R9, R2, RZ, 0x2 ;  /* 0x0000000209097211 */ /* 0x000fe200078f10ff */
[C---:B------:R-:W-:Y:S02]  /*0650*/  IMAD.IADD R0, R8.reuse, 0x1, -R11 ;  /* 0x0000000108007824 */ /* 0x040fe400078e0a0b */
[----:B------:R-:W-:Y:S01]  /*0660*/  IMAD.SHL.U32 R11, R8, 0x4, RZ ;  /* 0x00000004080b7824 */ /* 0x000fe200078e00ff */
[----:B------:R-:W-:Y:S01]  /*0670*/  LOP3.LUT R9, R9, 0xfffffffc, RZ, 0xc0, !PT ;  /* 0xfffffffc09097812 */ /* 0x000fe200078ec0ff */
[----:B---3--:R-:W-:Y:S01]  /*0680*/  IMAD.MOV R24, RZ, RZ, -R12 ;  /* 0x000000ffff187224 */ /* 0x008fe200078e0a0c */
[----:B------:R-:W-:Y:S01]  /*0690*/  ISETP.NE.AND P4, PT, R0, R3, PT ;  /* 0x000000030000720c */ /* 0x000fe20003f85270 */
[----:B-1----:R-:W-:Y:S01]  /*06a0*/  @!UP0 ULEA UR6, UR7, UR6, 0x18 ;  /* 0x0000000607068291 */ /* 0x002fe2000f8ec03f */
[----:B------:R-:W-:Y:S01]  /*06b0*/  LOP3.LUT R22, R8, 0xc, R11, 0x78, !PT ;  /* 0x0000000c08167812 */ /* 0x000fe200078e780b */
[----:B------:R-:W-:Y:S01]  /*06c0*/  IMAD.IADD R0, R2, 0x1, -R9 ;  /* 0x0000000102007824 */ /* 0x000fe200078e0a09 */
[----:B------:R-:W-:Y:S01]  /*06d0*/  VOTEU.ALL UP0, P0 ;  /* 0x00000000003f7886 */ /* 0x000fe20000000000 */
[----:B------:R-:W-:Y:S01]  /*06e0*/  LOP3.LUT P0, RZ, R6, 0x7, RZ, 0xc0, !PT ;  /* 0x0000000706ff7812 */ /* 0x000fe2000780c0ff */
[----:B------:R-:W-:-:S02]  /*06f0*/  VIADD R6, R5, 0xffffffff ;  /* 0xffffffff05067836 */ /* 0x000fc40000000000 */
[----:B------:R-:W-:Y:S01]  /*0700*/  ISETP.NE.AND P1, PT, R0, 0x3, PT ;  /* 0x000000030000780c */ /* 0x000fe20003f25270 */
[----:B-----5:R-:W-:Y:S01]  /*0710*/  IMAD R9, R7, R24, R4 ;  /* 0x0000001807097224 */ /* 0x020fe200078e0204 */
[----:B------:R-:W-:Y:S02]  /*0720*/  ISETP.LT.U32.AND P0, PT, R22, 0x2, !P0 ;  /* 0x000000021600780c */ /* 0x000fe40004701070 */
[----:B------:R-:W-:Y:S01]  /*0730*/  ISETP.EQ.OR P1, PT, R0, RZ, !P1 ;  /* 0x000000ff0000720c */ /* 0x000fe20004f22670 */
[----:B------:R-:W0:Y:S02]  /*0740*/  FENCE.VIEW.ASYNC.S ;  /* 0x00000000000073c6 */ /* 0x000e240000000000 */
[----:B0-----:R0:W1:Y:S01]  /*0750*/  @!UP0 SYNCS.EXCH.64 URZ, [UR6+0x80], UR4 ;  /* 0x00008004063f85b2 */ /* 0x0010620008000100 */
[----:B------:R-:W-:Y:S02]  /*0760*/  @P4 LEA.HI R2, R22, R22, RZ, 0x1 ;  /* 0x0000001616024211 */ /* 0x000fe400078f08ff */
[----:B------:R-:W-:-:S02]  /*0770*/  ISETP.EQ.AND P1, PT, R5, RZ, P1 ;  /* 0x000000ff0500720c */ /* 0x000fc40000f22270 */
[----:B------:R-:W-:Y:S02]  /*0780*/  @P4 SHF.R.S32.HI R2, RZ, 0x1, R2 ;  /* 0x00000001ff024819 */ /* 0x000fe40000011402 */
[----:B------:R-:W-:Y:S02]  /*0790*/  ISETP.GE.U32.AND P6, PT, R6, 0x2, PT ;  /* 0x000000020600780c */ /* 0x000fe40003fc6070 */
[----:B------:R-:W-:Y:S02]  /*07a0*/  @P4 ISETP.NE.AND P5, PT, R2, R9, PT ;  /* 0x000000090200420c */ /* 0x000fe40003fa5270 */
[----:B------:R-:W-:Y:S02]  /*07b0*/  SEL R2, RZ, 0x1, !P0 ;  /* 0x00000001ff027807 */ /* 0x000fe40004000000 */
[----:B------:R-:W-:Y:S02]  /*07c0*/  @P4 SEL R23, RZ, 0x1, P5 ;  /* 0x00000001ff174807 */ /* 0x000fe40002800000 */
[----:B------:R-:W-:Y:S01]  /*07d0*/  SEL R19, RZ, 0x1, !P1 ;  /* 0x00000001ff137807 */ /* 0x000fe20004800000 */
[----:B------:R0:W2:Y:S01]  /*07e0*/  @!UP1 SYNCS.EXCH.64 URZ, [UR6+0x88], UR4 ;  /* 0x00008804063f95b2 */ /* 0x0000a20008000100 */
[----:B------:R-:W-:Y:S01]  /*07f0*/  LOP3.LUT R23, R23, R2, RZ, 0xc0, !PT ;  /* 0x0000000217177212 */ /* 0x000fe200078ec0ff */
[----:B------:R-:W-:Y:S01]  /*0800*/  NOP ;  /* 0x0000000000007918 */ /* 0x000fe20000000000 */
[----:B------:R-:W-:Y:S01]  /*0810*/  SEL R19, R19, 0x2, P6 ;  /* 0x0000000213137807 */ /* 0x000fe20003000000 */
[----:B------:R-:W-:Y:S06]  /*0820*/  @!P2 BRA `(.L_x_3) ;  /* 0x000000000008a947 */ /* 0x000fec0003800000 */
[----:B-12-4-:R-:W-:Y:S01]  /*0830*/  UCGABAR_ARV ;  /* 0x00000000000079c7 */ /* 0x016fe20008000000 */
[----:B------:R-:W-:Y:S05]  /*0840*/  BRA `(.L_x_4) ;  /* 0x0000000000047947 */ /* 0x000fea0003800000 */
.L_x_3:
[----:B-12-4-:R-:W-:Y:S01]  /*0850*/  NOP ;  /* 0x0000000000007918 */ /* 0x016fe20000000000 */
.L_x_4:
[----:B------:R-:W1:Y:S01]  /*0860*/  LDC R2, c[0x0][0x65c] ;  /* 0x00019700ff027b82 */ /* 0x000e620000000800 */
[----:B------:R-:W-:Y:S02]  /*0870*/  IMAD.U32 R8, RZ, RZ, UR8 ;  /* 0x00000008ff087e24 */ /* 0x000fe4000f8e00ff */
[----:B------:R-:W-:Y:S01]  /*0880*/  IMAD.MOV.U32 R9, RZ, RZ, RZ ;  /* 0x000000ffff097224 */ /* 0x000fe200078e00ff */
[----:B-1----:R-:W-:-:S04]  /*0890*/  ISETP.NE.AND P1, PT, R2, 0x1, PT ;  /* 0x000000010200780c */ /* 0x002fc80003f25270 */
[----:B------:R-:W-:-:S09]  /*08a0*/  P2R R5, PR, RZ, 0x2 ;  /* 0x00000002ff057803 */ /* 0x000fd20000000000 */
[----:B------:R-:W1:Y:S01]  /*08b0*/  @P1 LDC R17, c[0x0][0x10] ;  /* 0x00000400ff111b82 */ /* 0x000e620000000800 */
[----:B------:R-:W-:Y:S02]  /*08c0*/  @P1 IMAD.MOV.U32 R5, RZ, RZ, RZ ;  /* 0x000000ffff051224 */ /* 0x000fe400078e00ff */
[----:B------:R-:W-:-:S05]  /*08d0*/  @P1 IMAD.MOV.U32 R13, RZ, RZ, RZ ;  /* 0x000000ffff0d1224 */ /* 0x000fca00078e00ff */
[----:B------:R-:W2:Y:S01]  /*08e0*/  @!P1 LDC R11, c[0x0][0xc] ;  /* 0x00000300ff0b9b82 */ /* 0x000ea20000000800 */
[----:B-1----:R-:W-:-:S04]  /*08f0*/  @P1 IMAD.WIDE.U32 R16, R17, UR8, R4 ;  /* 0x0000000811101c25 */ /* 0x002fc8000f8e0004 */
[----:B------:R-:W-:Y:S02]  /*0900*/  @P1 IMAD.IADD R17, R17, 0x1, R13 ;  /* 0x0000000111111824 */ /* 0x000fe400078e020d */
[----:B--2---:R-:W-:-:S04]  /*0910*/  @!P1 IMAD.WIDE.U32 R8, R4, R11, R8 ;  /* 0x0000000b04089225 */ /* 0x004fc800078e0008 */
[----:B------:R-:W-:Y:S02]  /*0920*/  @!P1 IMAD.MOV.U32 R16, RZ, RZ, R8 ;  /* 0x000000ffff109224 */ /* 0x000fe400078e0008 */
[----:B------:R-:W-:Y:S01]  /*0930*/  @!P1 IMAD.MOV.U32 R17, RZ, RZ, R9 ;  /* 0x000000ffff119224 */ /* 0x000fe200078e0009 */
[----:B------:R-:W-:Y:S06]  /*0940*/  @!P2 BRA `(.L_x_5) ;  /* 0x00000000000ca947 */ /* 0x000fec0003800000 */
[----:B------:R-:W-:Y:S01]  /*0950*/  UCGABAR_WAIT ;  /* 0x0000000000007dc7 */ /* 0x000fe20008000000 */
[----:B------:R-:W-:Y:S01]  /*0960*/  CCTL.IVALL ;  /* 0x00000000ff00798f */ /* 0x000fe20002000000 */
[----:B------:R-:W-:Y:S05]  /*0970*/  BRA `(.L_x_6) ;  /* 0x0000000000047947 */ /* 0x000fea0003800000 */
.L_x_5:
[----:B------:R-:W-:Y:S06]  /*0980*/  BAR.SYNC.DEFER_BLOCKING 0x0 ;  /* 0x0000000000007b1d */ /* 0x000fec0000010000 */
.L_x_6:
[----:B------:R-:W-:Y:S05]  /*0990*/  @!P3 BRA `(.L_x_7) ;  /* 0x000000540040b947 */ /* 0x000fea0003800000 */
[----:B------:R-:W-:-:S13]  /*09a0*/  ISETP.GT.U32.AND P0, PT, R6, 0x1, PT ;  /* 0x000000010600780c */ /* 0x000fda0003f04070 */
[----:B0-----:R-:W-:Y:S05]  /*09b0*/  @P0 EXIT ;  /* 0x000000000000094d */ /* 0x001fea0003800000 */
[----:B------:R-:W-:Y:S01]  /*09c0*/  ULDC.64 UR4, c[0x0][0x650] ;  /* 0x0001940000047ab9 */ /* 0x000fe20000000a00 */
[----:B------:R-:W-:Y:S01]  /*09d0*/  PRMT R0, RZ, 0x7610, R0 ;  /* 0x00007610ff007816 */ /* 0x000fe20000000000 */
[----:B------:R-:W-:Y:S01]  /*09e0*/  IMAD.MOV.U32 R92, RZ, RZ, -0x1 ;  /* 0xffffffffff5c7424 */ /* 0x000fe200078e00ff */
[----:B------:R-:W-:Y:S01]  /*09f0*/  ISETP.GE.U32.AND P0, PT, R16, UR4, PT ;  /* 0x0000000410007c0c */ /* 0x000fe2000bf06070 */
[----:B------:R-:W-:Y:S02]  /*0a00*/  IMAD.MOV.U32 R93, RZ, RZ, -0x1 ;  /* 0xffffffffff5d7424 */ /* 0x000fe400078e00ff */
[----:B------:R-:W-:Y:S01]  /*0a10*/  IMAD.MOV.U32 R88, RZ, RZ, -0x1 ;  /* 0xffffffffff587424 */ /* 0x000fe200078e00ff */
[----:B------:R-:W-:-:S13]  /*0a20*/  ISETP.GE.U32.AND.EX P0, PT, R17, UR5, PT, P0 ;  /* 0x0000000511007c0c */ /* 0x000fda000bf06100 */
[----:B------:R-:W-:Y:S05]  /*0a30*/  @P0 BRA `(.L_x_8) ;  /* 0x0000000400280947 */ /* 0x000fea0003800000 */
[----:B------:R-:W0:Y:S01]  /*0a40*/  LDC.64 R20, c[0x0][0x628] ;  /* 0x00018a00ff147b82 */ /* 0x000e220000000a00 */
[----:B------:R-:W-:Y:S02]  /*0a50*/  IMAD.MOV.U32 R8, RZ, RZ, R16 ;  /* 0x000000ffff087224 */ /* 0x000fe400078e0010 */
[----:B------:R-:W-:-:S05]  /*0a60*/  IMAD.MOV.U32 R9, RZ, RZ, R17 ;  /* 0x000000ffff097224 */ /* 0x000fca00078e0011 */
[----:B------:R-:W1:Y:S08]  /*0a70*/  LDC R0, c[0x0][0x630] ;  /* 0x00018c00ff007b82 */ /* 0x000e700000000800 */
[----:B------:R-:W2:Y:S01]  /*0a80*/  LDC.64 R26, c[0x0][0x620] ;  /* 0x00018800ff1a7b82 */ /* 0x000ea20000000a00 */
[----:B0-----:R-:W-:-:S04]  /*0a90*/  ISETP.NE.U32.AND P0, PT, R20, RZ, PT ;  /* 0x000000ff1400720c */ /* 0x001fc80003f05070 */
[----:B------:R-:W-:-:S13]  /*0aa0*/  ISETP.NE.AND.EX P0, PT, R21, RZ, PT, P0 ;  /* 0x000000ff1500720c */ /* 0x000fda0003f05300 */
[----:B-12---:R-:W-:Y:S05]  /*0ab0*/  @!P0 BRA `(.L_x_9) ;  /* 0x0000000000288947 */ /* 0x006fea0003800000 */
[----:B------:R-:W0:Y:S02]  /*0ac0*/  LDC R13, c[0x0][0x634] ;  /* 0x00018d00ff0d7b82 */ /* 0x000e240000000800 */
[----:B0-----:R-:W-:-:S05]  /*0ad0*/  IADD3 R13, P0, R16, R13, RZ ;  /* 0x0000000d100d7210 */ /* 0x001fca0007f1e0ff */
[----:B------:R-:W-:-:S04]  /*0ae0*/  IMAD.X R15, RZ, RZ, R17, P0 ;  /* 0x000000ffff0f7224 */ /* 0x000fc800000e0611 */
[----:B------:R-:W-:-:S04]  /*0af0*/  IMAD.WIDE.U32 R8, R15, R20, RZ ;  /* 0x000000140f087225 */ /* 0x000fc800078e00ff */
[----:B------:R-:W-:-:S04]  /*0b00*/  IMAD.WIDE.U32 R10, P0, R13, R21, R8 ;  /* 0x000000150d0a7225 */ /* 0x000fc80007800008 */
[----:B------:R-:W-:-:S04]  /*0b10*/  IMAD.WIDE.U32 R8, R13, R20, RZ ;  /* 0x000000140d087225 */ /* 0x000fc800078e00ff */
[----:B------:R-:W-:Y:S01]  /*0b20*/  IMAD.X R13, RZ, RZ, RZ, P0 ;  /* 0x000000ffff0d7224 */ /* 0x000fe200000e06ff */
[----:B------:R-:W-:Y:S01]  /*0b30*/  IADD3 RZ, P0, R9, R10, RZ ;  /* 0x0000000a09ff7210 */ /* 0x000fe20007f1e0ff */
[----:B------:R-:W-:-:S04]  /*0b40*/  IMAD.MOV.U32 R12, RZ, RZ, R11 ;  /* 0x000000ffff0c7224 */ /* 0x000fc800078e000b */
[----:B------:R-:W-:-:S08]  /*0b50*/  IMAD.WIDE.U32.X R8, R15, R21, R12, P0 ;  /* 0x000000150f087225 */ /* 0x000fd000000e040c */
.L_x_9:
[----:B------:R-:W0:Y:S01]  /*0b60*/  LDC.64 R20, c[0x0][0x640] ;  /* 0x00019000ff147b82 */ /* 0x000e220000000a00 */
[--C-:B------:R-:W-:Y:S01]  /*0b70*/  SHF.R.U64 R88, R8, R0, R9.reuse ;  /* 0x0000000008587219 */ /* 0x100fe20000001209 */
[----:B------:R-:W-:Y:S01]  /*0b80*/  IMAD R28, R7, R24, R4 ;  /* 0x00000018071c7224 */ /* 0x000fe200078e0204 */
[----:B------:R-:W-:Y:S01]  /*0b90*/  SHF.R.U32.HI R0, RZ, R0, R9 ;  /* 0x00000000ff007219 */ /* 0x000fe20000011609 */
[----:B------:R-:W-:Y:S01]  /*0ba0*/  IMAD.MOV.U32 R25, RZ, RZ, 0x1 ;  /* 0x00000001ff197424 */ /* 0x000fe200078e00ff */
[----:B------:R-:W-:-:S03]  /*0bb0*/  IADD3 R5, P0, RZ, -R88, RZ ;  /* 0x80000058ff057210 */ /* 0x000fc60007f1e0ff */
[----:B------:R-:W1:Y:S02]  /*0bc0*/  LDC R6, c[0x0][0x618] ;  /* 0x00018600ff067b82 */ /* 0x000e640000000800 */
[----:B------:R-:W-:-:S04]  /*0bd0*/  IMAD.X R9, RZ, RZ, ~R0, P0 ;  /* 0x000000ffff097224 */ /* 0x000fc800000e0e00 */
[-C--:B------:R-:W-:Y:S02]  /*0be0*/  IMAD R0, R9, R26.reuse, RZ ;  /* 0x0000001a09007224 */ /* 0x080fe400078e02ff */
[----:B------:R-:W2:Y:S01]  /*0bf0*/  LDC R11, c[0x0][0x608] ;  /* 0x00018200ff0b7b82 */ /* 0x000ea20000000800 */
[----:B------:R-:W-:-:S04]  /*0c00*/  IMAD.WIDE.U32 R8, R5, R26, R16 ;  /* 0x0000001a05087225 */ /* 0x000fc800078e0010 */
[----:B------:R-:W-:-:S03]  /*0c10*/  IMAD R5, R5, R27, R0 ;  /* 0x0000001b05057224 */ /* 0x000fc600078e0200 */
[----:B------:R-:W3:Y:S01]  /*0c20*/  LDC R12, c[0x0][0x658] ;  /* 0x00019600ff0c7b82 */ /* 0x000ee20000000800 */
[----:B0-----:R-:W-:Y:S01]  /*0c30*/  ISETP.NE.U32.AND P0, PT, R20, RZ, PT ;  /* 0x000000ff1400720c */ /* 0x001fe20003f05070 */
[----:B------:R-:W-:Y:S02]  /*0c40*/  IMAD.IADD R5, R9, 0x1, R5 ;  /* 0x0000000109057824 */ /* 0x000fe400078e0205 */
[----:B------:R-:W-:Y:S01]  /*0c50*/  IMAD.MOV.U32 R9, RZ, RZ, -0x1 ;  /* 0xffffffffff097424 */ /* 0x000fe200078e00ff */
[----:B------:R-:W-:-:S03]  /*0c60*/  ISETP.NE.AND.EX P0, PT, R21, RZ, PT, P0 ;  /* 0x000000ff1500720c */ /* 0x000fc60003f05300 */
[----:B------:R-:W0:Y:S01]  /*0c70*/  LDC R15, c[0x0][0x600] ;  /* 0x00018000ff0f7b82 */ /* 0x000e220000000800 */
[-CC-:B-1----:R-:W-:Y:S02]  /*0c80*/  SHF.R.U64 R13, R8, R6.reuse, R5.reuse ;  /* 0x00000006080d7219 */ /* 0x182fe40000001205 */
[----:B------:R-:W-:-:S05]  /*0c90*/  SHF.R.U32.HI R0, RZ, R6, R5 ;  /* 0x00000006ff007219 */ /* 0x000fca0000011605 */
[----:B------:R-:W1:Y:S01]  /*0ca0*/  LDC R14, c[0x0][0x648] ;  /* 0x00019200ff0e7b82 */ /* 0x000e620000000800 */
[-CC-:B--2---:R-:W-:Y:S02]  /*0cb0*/  SHF.R.U64 R29, R13, R11.reuse, R0.reuse ;  /* 0x0000000b0d1d7219 */ /* 0x184fe40000001200 */
[----:B------:R-:W-:-:S05]  /*0cc0*/  SHF.R.U32.HI R5, RZ, R11, R0 ;  /* 0x0000000bff057219 */ /* 0x000fca0000011600 */
[----:B------:R-:W2:Y:S01]  /*0cd0*/  LDC R26, c[0x0][0x638] ;  /* 0x00018e00ff1a7b82 */ /* 0x000ea20000000800 */
[-CC-:B---3--:R-:W-:Y:S02]  /*0ce0*/  SHF.R.U64 R24, R29, R12.reuse, R5.reuse ;  /* 0x0000000c1d187219 */ /* 0x188fe40000001205 */
[-C--:B------:R-:W-:Y:S02]  /*0cf0*/  SHF.L.U32 R0, R9, R12.reuse, RZ ;  /* 0x0000000c09007219 */ /* 0x080fe400000006ff */
[----:B------:R-:W-:Y:S01]  /*0d00*/  SHF.R.U32.HI R5, RZ, R12, R5 ;  /* 0x0000000cff057219 */ /* 0x000fe20000011605 */
[----:B------:R-:W-:Y:S01]  /*0d10*/  IMAD.MOV.U32 R4, RZ, RZ, R24 ;  /* 0x000000ffff047224 */ /* 0x000fe200078e0018 */
[----:B------:R-:W-:Y:S01]  /*0d20*/  LOP3.LUT R10, RZ, R0, RZ, 0x33, !PT ;  /* 0x00000000ff0a7212 */ /* 0x000fe200078e33ff */
[----:B------:R-:W3:Y:S01]  /*0d30*/  LDC R27, c[0x0][0x610] ;  /* 0x00018400ff1b7b82 */ /* 0x000ee20000000800 */
[----:B------:R-:W-:Y:S05]  /*0d40*/  @!P0 BRA `(.L_x_10) ;  /* 0x0000000000288947 */ /* 0x000fea0003800000 */
[----:B------:R-:W4:Y:S02]  /*0d50*/  LDC R9, c[0x0][0x64c] ;  /* 0x00019300ff097b82 */ /* 0x000f240000000800 */
[----:B----4-:R-:W-:-:S05]  /*0d60*/  IADD3 R9, P0, R24, R9, RZ ;  /* 0x0000000918097210 */ /* 0x010fca0007f1e0ff */
        /* <DEDUP_REMOVED lines=8> */
.L_x_10:
[----:B-1----:R-:W-:Y:S01]  /*0df0*/  SHF.R.U64 R4, R4, R14, R5 ;  /* 0x0000000e04047219 */ /* 0x002fe20000001205 */
[----:B0-----:R-:W-:Y:S01]  /*0e00*/  VIADD R6, R15, 0xffffffff ;  /* 0xffffffff0f067836 */ /* 0x001fe20000000000 */
[----:B------:R-:W-:Y:S02]  /*0e10*/  SHF.L.U32 R0, R25, R12, RZ ;  /* 0x0000000c19007219 */ /* 0x000fe400000006ff */
[----:B------:R-:W-:Y:S01]  /*0e20*/  LOP3.LUT R5, R29, R10, RZ, 0xc0, !PT ;  /* 0x0000000a1d057212 */ /* 0x000fe200078ec0ff */
[----:B------:R-:W-:Y:S01]  /*0e30*/  IMAD.MOV R7, RZ, RZ, -R4 ;  /* 0x000000ffff077224 */ /* 0x000fe200078e0a04 */
[----:B------:R-:W-:Y:S02]  /*0e40*/  SEL R3, R3, R28, !P1 ;  /* 0x0000001c03037207 */ /* 0x000fe40004800000 */
[----:B------:R-:W-:Y:S01]  /*0e50*/  LOP3.LUT R6, R13, R6, RZ, 0xc0, !PT ;  /* 0x000000060d067212 */ /* 0x000fe200078ec0ff */
[----:B------:R-:W-:Y:S02]  /*0e60*/  IMAD R4, R0, R4, R5 ;  /* 0x0000000400047224 */ /* 0x000fe400078e0205 */
[----:B--2---:R-:W-:-:S02]  /*0e70*/  IMAD R0, R7, R26, R24 ;  /* 0x0000001a07007224 */ /* 0x004fc400078e0218 */
[----:B---3--:R-:W-:Y:S02]  /*0e80*/  IMAD R3, R4, R27, R3 ;  /* 0x0000001b04037224 */ /* 0x008fe400078e0203 */
[----:B------:R-:W-:Y:S02]  /*0e90*/  IMAD R92, R0, R15, R6 ;  /* 0x0000000f005c7224 */ /* 0x000fe400078e0206 */
[----:B------:R-:W-:-:S03]  /*0ea0*/  IMAD.MOV.U32 R4, RZ, RZ, 0x1 ;  /* 0x00000001ff047424 */ /* 0x000fc600078e00ff */
[----:B------:R-:W-:Y:S02]  /*0eb0*/  SEL R93, R92, R3, !P1 ;  /* 0x000000035c5d7207 */ /* 0x000fe40004800000 */
[----:B------:R-:W-:Y:S02]  /*0ec0*/  PRMT R0, R4, 0x7610, R0 ;  /* 0x0000761004007816 */ /* 0x000fe40000000000 */
[----:B------:R-:W-:-:S07]  /*0ed0*/  SEL R92, R3, R92, !P1 ;  /* 0x0000005c035c7207 */ /* 0x000fce0004800000 */
.L_x_8:
[----:B------:R-:W-:-:S08]  /*0ee0*/  NOP ;  /* 0x0000000000007918 */ /* 0x000fd00000000000 */
[----:B------:R-:W0:Y:S02]  /*0ef0*/  USETMAXREG.TRY_ALLOC.CTAPOOL UP0, 0xe8 ;  /* 0x000000e8000079c8 */ /* 0x000e240008000600 */
[----:B0-----:R-:W-:-:S13]  /*0f00*/  PLOP3.LUT P0, PT, PT, PT, UP0, 0x80, 0x0 ;  /* 0x000000000000781c */ /* 0x001fda0003f0f008 */
[----:B------:R-:W-:Y:S05]  /*0f10*/  @!P0 BRA `(.L_x_8) ;  /* 0xfffffffc00f08947 */ /* 0x000fea000383ffff */
[----:B------:R-:W-:Y:S01]  /*0f20*/  ULDC.64 UR4, c[0x0][0x598] ;  /* 0x0001660000047ab9 */ /* 0x000fe20000000a00 */
[----:B------:R-:W-:Y:S01]  /*0f30*/  ULDC.64 UR36, c[0x0][0x208] ;  /* 0x0000820000247ab9 */ /* 0x000fe20000000a00 */
[----:B------:R-:W-:-:S04]  /*0f40*/  ISETP.NE.U32.AND P0, PT, RZ, UR4, PT ;  /* 0x00000004ff007c0c */ /* 0x000fc8000bf05070 */
[----:B------:R-:W-:-:S13]  /*0f50*/  ISETP.NE.AND.EX P0, PT, RZ, UR5, PT, P0 ;  /* 0x00000005ff007c0c */ /* 0x000fda000bf05300 */
[----:B------:R-:W-:Y:S05]  /*0f60*/  @!P0 BRA `(.L_x_11) ;  /* 0x00000000001c8947 */ /* 0x000fea0003800000 */
[----:B------:R-:W0:Y:S02]  /*0f70*/  LDC.64 R4, c[0x0][0x598] ;  /* 0x00016600ff047b82 */ /* 0x000e240000000a00 */
[----:B0-----:R-:W2:Y:S02]  /*0f80*/  LDG.E.64 R4, desc[UR36][R4.64] ;  /* 0x0000002404047981 */ /* 0x001ea4000c1e1b00 */
[----:B--2---:R-:W-:-:S04]  /*0f90*/  ISETP.NE.U32.AND P0, PT, R4, RZ, PT ;  /* 0x000000ff0400720c */ /* 0x004fc80003f05070 */
[----:B------:R-:W-:-:S13]  /*0fa0*/  ISETP.NE.AND.EX P0, PT, R5, RZ, PT, P0 ;  /* 0x000000ff0500720c */ /* 0x000fda0003f05300 */
[----:B------:R-:W-:Y:S05]  /*0fb0*/  @!P0 BRA `(.L_x_11) ;  /* 0x0000000000088947 */ /* 0x000fea0003800000 */
[----:B------:R0:W5:Y:S01]  /*0fc0*/  LD.E R89, desc[UR36][R4.64] ;  /* 0x0000002404597980 */ /* 0x000162000c101900 */
[----:B------:R-:W-:Y:S05]  /*0fd0*/  BRA `(.L_x_12) ;  /* 0x0000000000247947 */ /* 0x000fea0003800000 */
.L_x_11:
[----:B------:R-:W-:Y:S02]  /*0fe0*/  ULDC.64 UR4, c[0x0][0x588] ;  /* 0x0001620000047ab9 */ /* 0x000fe40000000a00 */
[----:B------:R-:W-:-:S04]  /*0ff0*/  ISETP.NE.U32.AND P0, PT, RZ, UR4, PT ;  /* 0x00000004ff007c0c */ /* 0x000fc8000bf05070 */
[----:B------:R-:W-:-:S13]  /*1000*/  ISETP.NE.AND.EX P0, PT, RZ, UR5, PT, P0 ;  /* 0x00000005ff007c0c */ /* 0x000fda000bf05300 */
[----:B------:R-:W-:Y:S05]  /*1010*/  @!P0 BRA `(.L_x_13) ;  /* 0x00000000000c8947 */ /* 0x000fea0003800000 */
[----:B------:R-:W0:Y:S02]  /*1020*/  LDC.64 R4, c[0x0][0x588] ;  /* 0x00016200ff047b82 */ /* 0x000e240000000a00 */
[----:B0-----:R1:W5:Y:S01]  /*1030*/  LDG.E R89, desc[UR36][R4.64] ;  /* 0x0000002404597981 */ /* 0x001362000c1e1900 */
[----:B------:R-:W-:Y:S05]  /*1040*/  BRA `(.L_x_12) ;  /* 0x0000000000087947 */ /* 0x000fea0003800000 */
.L_x_13:
[----:B------:R-:W-:Y:S02]  /*1050*/  ULDC UR4, c[0x0][0x580] ;  /* 0x0001600000047ab9 */ /* 0x000fe40000000800 */
[----:B------:R-:W-:-:S07]  /*1060*/  IMAD.U32 R89, RZ, RZ, UR4 ;  /* 0x00000004ff597e24 */ /* 0x000fce000f8e00ff */
.L_x_12:
[----:B------:R-:W-:Y:S02]  /*1070*/  ULDC.64 UR4, c[0x0][0x5a0] ;  /* 0x0001680000047ab9 */ /* 0x000fe40000000a00 */
[----:B------:R-:W-:-:S04]  /*1080*/  ISETP.NE.U32.AND P0, PT, RZ, UR4, PT ;  /* 0x00000004ff007c0c */ /* 0x000fc8000bf05070 */
[----:B------:R-:W-:-:S13]  /*1090*/  ISETP.NE.AND.EX P0, PT, RZ, UR5, PT, P0 ;  /* 0x00000005ff007c0c */ /* 0x000fda000bf05300 */
[----:B------:R-:W-:Y:S05]  /*10a0*/  @!P0 BRA `(.L_x_14) ;  /* 0x00000000001c8947 */ /* 0x000fea0003800000 */
[----:B01----:R-:W0:Y:S02]  /*10b0*/  LDC.64 R4, c[0x0][0x5a0] ;  /* 0x00016800ff047b82 */ /* 0x003e240000000a00 */
[----:B0-----:R-:W2:Y:S02]  /*10c0*/  LDG.E.64 R4, desc[UR36][R4.64] ;  /* 0x0000002404047981 */ /* 0x001ea4000c1e1b00 */
[----:B--2---:R-:W-:-:S04]  /*10d0*/  ISETP.NE.U32.AND P0, PT, R4, RZ, PT ;  /* 0x000000ff0400720c */ /* 0x004fc80003f05070 */
[----:B------:R-:W-:-:S13]  /*10e0*/  ISETP.NE.AND.EX P0, PT, R5, RZ, PT, P0 ;  /* 0x000000ff0500720c */ /* 0x000fda0003f05300 */
[----:B------:R-:W-:Y:S05]  /*10f0*/  @!P0 BRA `(.L_x_14) ;  /* 0x0000000000088947 */ /* 0x000fea0003800000 */
[----:B------:R0:W5:Y:S01]  /*1100*/  LD.E R90, desc[UR36][R4.64] ;  /* 0x00000024045a7980 */ /* 0x000162000c101900 */
[----:B------:R-:W-:Y:S05]  /*1110*/  BRA `(.L_x_15) ;  /* 0x0000000000247947 */ /* 0x000fea0003800000 */
.L_x_14:
[----:B------:R-:W-:Y:S02]  /*1120*/  ULDC.64 UR4, c[0x0][0x590] ;  /* 0x0001640000047ab9 */ /* 0x000fe40000000a00 */
[----:B------:R-:W-:-:S04]  /*1130*/  ISETP.NE.U32.AND P0, PT, RZ, UR4, PT ;  /* 0x00000004ff007c0c */ /* 0x000fc8000bf05070 */
[----:B------:R-:W-:-:S13]  /*1140*/  ISETP.NE.AND.EX P0, PT, RZ, UR5, PT, P0 ;  /* 0x00000005ff007c0c */ /* 0x000fda000bf05300 */
[----:B------:R-:W-:Y:S05]  /*1150*/  @!P0 BRA `(.L_x_16) ;  /* 0x00000000000c8947 */ /* 0x000fea0003800000 */
[----:B------:R-:W2:Y:S02]  /*1160*/  LDC.64 R90, c[0x0][0x590] ;  /* 0x00016400ff5a7b82 */ /* 0x000ea40000000a00 */
[----:B--2---:R2:W5:Y:S01]  /*1170*/  LDG.E R90, desc[UR36][R90.64] ;  /* 0x000000245a5a7981 */ /* 0x004562000c1e1900 */
[----:B------:R-:W-:Y:S05]  /*1180*/  BRA `(.L_x_15) ;  /* 0x0000000000087947 */ /* 0x000fea0003800000 */
.L_x_16:
[----:B------:R-:W-:Y:S02]  /*1190*/  ULDC UR4, c[0x0][0x584] ;  /* 0x0001610000047ab9 */ /* 0x000fe40000000800 */
[----:B------:R-:W-:-:S07]  /*11a0*/  IMAD.U32 R90, RZ, RZ, UR4 ;  /* 0x00000004ff5a7e24 */ /* 0x000fce000f8e00ff */
.L_x_15:
[----:B------:R-:W-:-:S13]  /*11b0*/  LOP3.LUT P0, RZ, R0, 0xff, RZ, 0xc0, !PT ;  /* 0x000000ff00ff7812 */ /* 0x000fda000780c0ff */
[----:B------:R-:W-:Y:S05]  /*11c0*/  @!P0 EXIT ;  /* 0x000000000000894d */ /* 0x000fea0003800000 */
[----:B------:R-:W-:Y:S01]  /*11d0*/  ULDC UR4, c[0x0][0x28c] ;  /* 0x0000a30000047ab9 */ /* 0x000fe20000000800 */
[----:B------:R-:W-:Y:S01]  /*11e0*/  UMOV UR38, URZ ;  /* 0x0000003f00267c82 */ /* 0x000fe20008000000 */
[----:B------:R-:W-:Y:S01]  /*11f0*/  UIADD3 UR4, UR4, 0x7f, URZ ;  /* 0x0000007f04047890 */ /* 0x000fe2000fffe03f */
[----:B------:R-:W-:-:S03]  /*1200*/  UMOV UR39, URZ ;  /* 0x0000003f00277c82 */ /* 0x000fc60008000000 */
[----:B------:R-:W-:-:S04]  /*1210*/  USHF.R.S32.HI UR5, URZ, 0x1f, UR4 ;  /* 0x0000001f3f057899 */ /* 0x000fc80008011404 */
[----:B------:R-:W-:-:S04]  /*1220*/  ULEA.HI UR5, UR5, UR4, URZ, 0x7 ;  /* 0x0000000405057291 */ /* 0x000fc8000f8f383f */
[----:B------:R-:W-:-:S12]  /*1230*/  USHF.R.S32.HI UR40, URZ, 0x7, UR5 ;  /* 0x000000073f287899 */ /* 0x000fd80008011405 */
.L_x_168:
[----:B------:R-:W-:Y:S01]  /*1240*/  LOP3.LUT R0, R18, 0x80, RZ, 0xc0, !PT ;  /* 0x0000008012007812 */ /* 0x000fe200078ec0ff */
[----:B------:R-:W3:Y:S01]  /*1250*/  S2UR UR7, SR_CgaCtaId ;  /* 0x00000000000779c3 */ /* 0x000ee20000008800 */
[----:B------:R-:W-:Y:S02]  /*1260*/  UMOV UR6, 0x400 ;  /* 0x0000040000067882 */ /* 0x000fe40000000000 */
[----:B------:R-:W-:-:S06]  /*1270*/  SHF.R.U32.HI R0, RZ, 0x7, R0 ;  /* 0x00000007ff007819 */ /* 0x000fcc0000011600 */
[----:B----4-:R-:W4:Y:S01]  /*1280*/  SHFL.IDX PT, R0, R0, RZ, 0x1f ;  /* 0x00001fff00007589 */ /* 0x010f2200000e0000 */
[----:B---3--:R-:W-:Y:S01]  /*1290*/  ULEA UR6, UR7, UR6, 0x18 ;  /* 0x0000000607067291 */ /* 0x008fe2000f8ec03f */
[----:B----4-:R-:W-:-:S13]  /*12a0*/  R2UR UR4, R0 ;  /* 0x00000000000472ca */ /* 0x010fda00000e0000 */
[----:B------:R-:W-:-:S04]  /*12b0*/  ULEA.HI UR5, UR4, UR4, URZ, 0x1 ;  /* 0x0000000404057291 */ /* 0x000fc8000f8f083f */
[----:B------:R-:W-:-:S04]  /*12c0*/  ULOP3.LUT UR5, UR5, 0x7fffe, URZ, 0xc0, !UPT ;  /* 0x0007fffe05057892 */ /* 0x000fc8000f8ec03f */
[----:B------:R-:W-:-:S03]  /*12d0*/  UIADD3 UR5, UR4, -UR5, URZ ;  /* 0x8000000504057290 */ /* 0x000fc6000fffe03f */
[----:B------:R-:W-:Y:S01]  /*12e0*/  ULDC UR4, c[0x0][0x28c] ;  /* 0x0000a30000047ab9 */ /* 0x000fe20000000800 */
[----:B------:R-:W-:Y:S01]  /*12f0*/  ULEA UR5, UR5, UR6, 0xd ;  /* 0x0000000605057291 */ /* 0x000fe2000f8e683f */
[----:B------:R-:W-:-:S03]  /*1300*/  ISETP.LT.AND P0, PT, RZ, UR4, PT ;  /* 0x00000004ff007c0c */ /* 0x000fc6000bf01270 */
[----:B------:R-:W-:-:S04]  /*1310*/  UIADD3 UR5, UR5, 0x180, URZ ;  /* 0x0000018005057890 */ /* 0x000fc8000fffe03f */
[----:B------:R-:W-:-:S04]  /*1320*/  USHF.R.U32.HI UR5, URZ, 0x4, UR5 ;  /* 0x000000043f057899 */ /* 0x000fc80008011605 */
[----:B------:R-:W-:-:S04]  /*1330*/  ULOP3.LUT UR5, UR5, 0x3fff, URZ, 0xc0, !UPT ;  /* 0x00003fff05057892 */ /* 0x000fc8000f8ec03f */
[----:B------:R-:W-:Y:S01]  /*1340*/  ULOP3.LUT UR41, UR5, 0x10000, URZ, 0xfc, !UPT ;  /* 0x0001000005297892 */ /* 0x000fe2000f8efc3f */
[----:B01----:R-:W-:Y:S11]  /*1350*/  @P0 BRA `(.L_x_17) ;  /* 0x0000000000400947 */ /* 0x003ff60003800000 */
[----:B------:R-:W-:Y:S01]  /*1360*/  MOV R0, 0x0 ;  /* 0x0000000000007802 */ /* 0x000fe20000000f00 */
[----:B------:R-:W-:Y:S01]  /*1370*/  ULDC.64 UR4, c[0x4][0x68] ;  /* 0x01001a0000047ab9 */ /* 0x000fe20000000a00 */
[----:B------:R-:W-:Y:S01]  /*1380*/  ULDC.64 UR6, c[0x4][0x8] ;  /* 0x0100020000067ab9 */ /* 0x000fe20000000a00 */
[----:B01----:R-:W-:Y:S01]  /*1390*/  IMAD.U32 R4, RZ, RZ, UR4 ;  /* 0x00000004ff047e24 */ /* 0x003fe2000f8e00ff */
[----:B------:R0:W1:Y:S01]  /*13a0*/  LDC.64 R14, c[0x4][R0] ;  /* 0x01000000000e7b82 */ /* 0x0000620000000a00 */
[----:B------:R-:W-:Y:S01]  /*13b0*/  IMAD.U32 R5, RZ, RZ, UR5 ;  /* 0x00000005ff057e24 */ /* 0x000fe2000f8e00ff */
[----:B------:R-:W-:Y:S01]  /*13c0*/  ULDC.64 UR4, c[0x4][0x70] ;  /* 0x01001c0000047ab9 */ /* 0x000fe20000000a00 */
[----:B------:R-:W-:Y:S02]  /*13d0*/  IMAD.U32 R10, RZ, RZ, UR6 ;  /* 0x00000006ff0a7e24 */ /* 0x000fe4000f8e00ff */
[----:B------:R-:W-:Y:S02]  /*13e0*/  IMAD.U32 R6, RZ, RZ, UR4 ;  /* 0x00000004ff067e24 */ /* 0x000fe4000f8e00ff */
[----:B------:R-:W-:-:S02]  /*13f0*/  IMAD.U32 R7, RZ, RZ, UR5 ;  /* 0x00000005ff077e24 */ /* 0x000fc4000f8e00ff */
[----:B------:R-:W-:Y:S02]  /*1400*/  IMAD.U32 R11, RZ, RZ, UR7 ;  /* 0x00000007ff0b7e24 */ /* 0x000fe4000f8e00ff */
[----:B------:R-:W-:Y:S02]  /*1410*/  IMAD.MOV.U32 R8, RZ, RZ, 0x1e1 ;  /* 0x000001e1ff087424 */ /* 0x000fe400078e00ff */
[----:B------:R-:W-:Y:S02]  /*1420*/  IMAD.MOV.U32 R12, RZ, RZ, 0x1 ;  /* 0x00000001ff0c7424 */ /* 0x000fe400078e00ff */
[----:B0-----:R-:W-:-:S07]  /*1430*/  IMAD.MOV.U32 R13, RZ, RZ, RZ ;  /* 0x000000ffff0d7224 */ /* 0x001fce00078e00ff */
[----:B------:R-:W-:-:S07]  /*1440*/  LEPC R20, `(.L_x_17) ;  /* 0x000000001014794e */ /* 0x000fce0000000000 */
[----:B-12--5:R-:W-:Y:S05]  /*1450*/  CALL.ABS.NOINC R14 ;  /* 0x000000000e007343 */ /* 0x026fea0003c00000 */
.L_x_17:
[----:B------:R-:W-:-:S04]  /*1460*/  LOP3.LUT R0, R19, 0x1, RZ, 0xfc, !PT ;  /* 0x0000000113007812 */ /* 0x000fc800078efcff */
[----:B------:R-:W-:-:S13]  /*1470*/  ISETP.NE.AND P0, PT, R0, 0x3, PT ;  /* 0x000000030000780c */ /* 0x000fda0003f05270 */
[----:B------:R-:W-:Y:S05]  /*1480*/  @!P0 BRA `(.L_x_18) ;  /* 0x0000000000048947 */ /* 0x000fea0003800000 */
[----:B------:R-:W-:Y:S01]  /*1490*/  BPT.TRAP 0x1 ;  /* 0x000000040000795c */ /* 0x000fe20000300000 */
.L_x_18:
[----:B------:R-:W3:Y:S01]  /*14a0*/  S2UR UR5, SR_CgaCtaId ;  /* 0x00000000000579c3 */ /* 0x000ee20000008800 */
[----:B------:R-:W-:Y:S01]  /*14b0*/  UMOV UR4, 0x400 ;  /* 0x0000040000047882 */ /* 0x000fe20000000000 */
[----:B------:R-:W-:Y:S02]  /*14c0*/  IMAD.U32 R0, RZ, RZ, UR38 ;  /* 0x00000026ff007e24 */ /* 0x000fe4000f8e00ff */
[----:B------:R-:W-:-:S03]  /*14d0*/  IMAD.U32 R3, RZ, RZ, UR39 ;  /* 0x00000027ff037e24 */ /* 0x000fc6000f8e00ff */
[----:B------:R-:W-:Y:S01]  /*14e0*/  SHF.L.U32 R0, R0, 0x1f, RZ ;  /* 0x0000001f00007819 */ /* 0x000fe200000006ff */
[----:B---3--:R-:W-:-:S06]  /*14f0*/  ULEA UR4, UR5, UR4, 0x18 ;  /* 0x0000000405047291 */ /* 0x008fcc000f8ec03f */
[----:B------:R-:W-:-:S04]  /*1500*/  IMAD.U32 R6, RZ, RZ, UR4 ;  /* 0x00000004ff067e24 */ /* 0x000fc8000f8e00ff */
[----:B------:R-:W-:-:S04]  /*1510*/  IMAD R3, R3, 0x8, R6 ;  /* 0x0000000803037824 */ /* 0x000fc800078e0206 */
[----:B------:R3:W4:Y:S01]  /*1520*/  SYNCS.PHASECHK.TRANS64.TRYWAIT P1, [R3+URZ], R0 ;  /* 0x00000000030075a7 */ /* 0x000722000802017f */
[----:B------:R-:W-:Y:S05]  /*1530*/  @!P0 BRA `(.L_x_19) ;  /* 0x0000000000048947 */ /* 0x000fea0003800000 */
[----:B------:R-:W-:Y:S01]  /*1540*/  BPT.TRAP 0x1 ;  /* 0x000000040000795c */ /* 0x000fe20000300000 */
.L_x_19:
[----:B----4-:R-:W-:Y:S05]  /*1550*/  @P1 BRA `(.L_x_20) ;  /* 0x0000000000081947 */ /* 0x010fea0003800000 */
[----:B------:R-:W4:Y:S02]  /*1560*/  SYNCS.PHASECHK.TRANS64.TRYWAIT P1, [R3+URZ], R0 ;  /* 0x00000000030075a7 */ /* 0x000f24000802017f */
[----:B----4-:R-:W-:Y:S05]  /*1570*/  @!P1 BRA `(.L_x_21) ;  /* 0x00000060002c9947 */ /* 0x010fea0003800000 */
.L_x_20:
[----:B------:R-:W-:-:S04]  /*1580*/  UISETP.LT.AND UP0, UPT, UR40, 0x1, UPT ;  /* 0x000000012800788c */ /* 0x000fc8000bf01270 */
[----:B------:R-:W-:-:S06]  /*1590*/  USEL UR4, UR40, 0x1, UP0 ;  /* 0x0000000128047887 */ /* 0x000fcc0008000000 */
[----:B---34-:R-:W-:Y:S01]  /*15a0*/  IMAD.U32 R0, RZ, RZ, UR4 ;  /* 0x00000004ff007e24 */ /* 0x018fe2000f8e00ff */
[----:B------:R-:W-:Y:S05]  /*15b0*/  WARPSYNC.ALL ;  /* 0x0000000000007948 */ /* 0x000fea0003800000 */
[----:B------:R-:W-:-:S04]  /*15c0*/  IADD3 R0, -R0, UR40, RZ ;  /* 0x0000002800007c10 */ /* 0x000fc8000fffe1ff */
[----:B------:R-:W-:Y:S02]  /*15d0*/  ISETP.GE.AND P1, PT, R0, 0x1, PT ;  /* 0x000000010000780c */ /* 0x000fe40003f26270 */
[----:B------:R-:W-:Y:S01]  /*15e0*/  R2UR UR4, R6 ;  /* 0x00000000060472ca */ /* 0x000fe200000e0000 */
[----:B------:R-:W-:Y:S01]  /*15f0*/  UIMAD UR6, UR39, 0x600, UR41 ;  /* 0x00000600270678a4 */ /* 0x000fe2000f8e0229 */
[----:B------:R-:W-:Y:S01]  /*1600*/  WARPGROUP.ARRIVE ;  /* 0x00000000000079c5 */ /* 0x000fe20000000000 */
[----:B------:R-:W-:Y:S01]  /*1610*/  UMOV UR9, 0x40000040 ;  /* 0x4000004000097882 */ /* 0x000fe20000000000 */
[----:B------:R-:W-:Y:S01]  /*1620*/  UMOV UR11, 0x40000040 ;  /* 0x40000040000b7882 */ /* 0x000fe20000000000 */
[----:B------:R-:W-:-:S03]  /*1630*/  UIADD3 UR7, UR6, 0x400, URZ ;  /* 0x0000040006077890 */ /* 0x000fc6000fffe03f */
[----:B------:R-:W-:-:S05]  /*1640*/  UMOV UR8, UR6 ;  /* 0x0000000600087c82 */ /* 0x000fca0008000000 */
[----:B------:R-:W-:-:S04]  /*1650*/  UIADD3 UR4, UR4, 0x2a180, URZ ;  /* 0x0002a18004047890 */ /* 0x000fc8000fffe03f */
[----:B------:R-:W-:-:S04]  /*1660*/  USHF.R.U32.HI UR4, URZ, 0x4, UR4 ;  /* 0x000000043f047899 */ /* 0x000fc80008011604 */
[----:B------:R-:W-:-:S04]  /*1670*/  ULOP3.LUT UR4, UR4, 0x3fff, URZ, 0xc0, !UPT ;  /* 0x00003fff04047892 */ /* 0x000fc8000f8ec03f */
[----:B------:R-:W-:-:S04]  /*1680*/  ULOP3.LUT UR4, UR4, 0x10000, URZ, 0xfc, !UPT ;  /* 0x0001000004047892 */ /* 0x000fc8000f8efc3f */
[----:B------:R-:W-:-:S07]  /*1690*/  ULEA UR5, UR39, UR4, 0x9 ;  /* 0x0000000427057291 */ /* 0x000fce000f8e483f */
[----:B------:R-:W-:Y:S02]  /*16a0*/  UMOV UR10, UR5 ;  /* 0x00000005000a7c82 */ /* 0x000fe40008000000 */
[----:B------:R-:W-:Y:S01]  /*16b0*/  IGMMA.64x64x32.S8.S8 R56, gdesc[UR8], RZ, !UPT, gsb0 ;  /* 0x01e00000083879f1 */ /* 0x000fe2000c0410ff */
[----:B------:R-:W-:Y:S01]  /*16c0*/  UMOV UR8, UR7 ;  /* 0x0000000700087c82 */ /* 0x000fe20008000000 */
[----:B------:R-:W-:Y:S01]  /*16d0*/  UMOV UR9, 0x40000040 ;  /* 0x4000004000097882 */ /* 0x000fe20000000000 */
[----:B------:R-:W-:Y:S01]  /*16e0*/  UIADD3 UR7, UR6, 0x402, URZ ;  /* 0x0000040206077890 */ /* 0x000fe2000fffe03f */
[----:B------:R-:W-:Y:S02]  /*16f0*/  WARPGROUP.DEPBAR.LE gsb0, 0x0 ;  /* 0x00008000000079c5 */ /* 0x000fe40000010000 */
[----:B------:R-:W-:-:S06]  /*1700*/  WARPGROUP.ARRIVE ;  /* 0x00000000000079c5 */ /* 0x000fcc0000000000 */
[----:B------:R-:W-:Y:S01]  /*1710*/  IGMMA.64x64x32.S8.S8 R24, gdesc[UR8], RZ, !UPT, gsb0 ;  /* 0x01e00000081879f1 */ /* 0x000fe2000c0410ff */
[----:B------:R-:W-:Y:S02]  /*1720*/  UIADD3 UR8, UR6, 0x2, URZ ;  /* 0x0000000206087890 */ /* 0x000fe4000fffe03f */
[----:B------:R-:W-:Y:S01]  /*1730*/  UIADD3 UR10, UR5, 0x2, URZ ;  /* 0x00000002050a7890 */ /* 0x000fe2000fffe03f */
[----:B------:R-:W-:Y:S01]  /*1740*/  UMOV UR9, 0x40000040 ;  /* 0x4000004000097882 */ /* 0x000fe20000000000 */
[----:B------:R-:W-:Y:S01]  /*1750*/  UMOV UR11, 0x40000040 ;  /* 0x40000040000b7882 */ /* 0x000fe20000000000 */
[----:B------:R-:W-:Y:S02]  /*1760*/  WARPGROUP.DEPBAR.LE gsb0, 0x0 ;  /* 0x00008000000079c5 */ /* 0x000fe40000010000 */
[----:B------:R-:W-:-:S06]  /*1770*/  WARPGROUP.ARRIVE ;  /* 0x00000000000079c5 */ /* 0x000fcc0000000000 */
[----:B------:R-:W-:Y:S01]  /*1780*/  IGMMA.64x64x32.S8.S8 R56, gdesc[UR8], R56, gsb0 ;  /* 0x01e00000083879f1 */ /* 0x000fe20008041038 */
[----:B------:R-:W-:Y:S01]  /*1790*/  UMOV UR8, UR7 ;  /* 0x0000000700087c82 */ /* 0x000fe20008000000 */
[----:B------:R-:W-:Y:S01]  /*17a0*/  UMOV UR9, 0x40000040 ;  /* 0x4000004000097882 */ /* 0x000fe20000000000 */
[----:B------:R-:W-:Y:S01]  /*17b0*/  UIADD3 UR7, UR6, 0x404, URZ ;  /* 0x0000040406077890 */ /* 0x000fe2000fffe03f */
[----:B------:R-:W-:Y:S02]  /*17c0*/  WARPGROUP.DEPBAR.LE gsb0, 0x0 ;  /* 0x00008000000079c5 */ /* 0x000fe40000010000 */
[----:B------:R-:W-:-:S06]  /*17d0*/  WARPGROUP.ARRIVE ;  /* 0x00000000000079c5 */ /* 0x000fcc0000000000 */
[----:B------:R-:W-:Y:S01]  /*17e0*/  IGMMA.64x64x32.S8.S8 R24, gdesc[UR8], R24, gsb0 ;  /* 0x01e00000081879f1 */ /* 0x000fe20008041018 */
        /* <DEDUP_REMOVED lines=9> */
[----:B------:R-:W-:Y:S02]  /*1880*/  WARPGROUP.DEPBAR.LE gsb0, 0x0 ;  /* 0x00008000000079c5 */ /* 0x000fe40000010000 */
[----:B------:R-:W-:-:S06]  /*1890*/  WARPGROUP.ARRIVE ;  /* 0x00000000000079c5 */ /* 0x000fcc0000000000 */
[----:B------:R-:W-:Y:S01]  /*18a0*/  IGMMA.64x64x32.S8.S8 R24, gdesc[UR8], R24, gsb0 ;  /* 0x01e00000081879f1 */ /* 0x000fe20008041018 */
[----:B------:R-:W-:Y:S02]  /*18b0*/  UIADD3 UR8, UR6, 0x6, URZ ;  /* 0x0000000606087890 */ /* 0x000fe4000fffe03f */
[----:B------:R-:W-:Y:S01]  /*18c0*/  UIADD3 UR10, UR5, 0x6, URZ ;  /* 0x00000006050a7890 */ /* 0x000fe2000fffe03f */
[----:B------:R-:W-:Y:S01]  /*18d0*/  UMOV UR9, 0x40000040 ;  /* 0x4000004000097882 */ /* 0x000fe20000000000 */
[----:B------:R-:W-:Y:S01]  /*18e0*/  UMOV UR11, 0x40000040 ;  /* 0x40000040000b7882 */ /* 0x000fe20000000000 */
[----:B------:R-:W-:Y:S01]  /*18f0*/  UIADD3 UR6, UR6, 0x406, URZ ;  /* 0x0000040606067890 */ /* 0x000fe2000fffe03f */
[----:B------:R-:W-:Y:S02]  /*1900*/  WARPGROUP.DEPBAR.LE gsb0, 0x0 ;  /* 0x00008000000079c5 */ /* 0x000fe40000010000 */
[----:B------:R-:W-:-:S06]  /*1910*/  WARPGROUP.ARRIVE ;  /* 0x00000000000079c5 */ /* 0x000fcc0000000000 */
[----:B------:R-:W-:Y:S01]  /*1920*/  IGMMA.64x64x32.S8.S8 R56, gdesc[UR8], R56, gsb0 ;  /* 0x01e00000083879f1 */ /* 0x000fe20008041038 */
[----:B------:R-:W-:Y:S01]  /*1930*/  UMOV UR8, UR6 ;  /* 0x0000000600087c82 */ /* 0x000fe20008000000 */
[----:B------:R-:W-:Y:S01]  /*1940*/  UMOV UR9, 0x40000040 ;  /* 0x4000004000097882 */ /* 0x000fe20000000000 */
[----:B------:R-:W-:Y:S02]  /*1950*/  WARPGROUP.DEPBAR.LE gsb0, 0x0 ;  /* 0x00008000000079c5 */ /* 0x000fe40000010000 */
[----:B------:R-:W-:-:S06]  /*1960*/  WARPGROUP.ARRIVE ;  /* 0x00000000000079c5 */ /* 0x000fcc0000000000 */
[----:B------:R-:W-:Y:S03]  /*1970*/  IGMMA.64x64x32.S8.S8 R24, gdesc[UR8], R24, gsb0 ;  /* 0x01e00000081879f1 */ /* 0x000fe60008041018 */
[----:B------:R-:W-:Y:S02]  /*1980*/  WARPGROUP.DEPBAR.LE gsb0, 0x0 ;  /* 0x00008000000079c5 */ /* 0x000fe40000010000 */
[----:B------:R-:W-:Y:S05]  /*1990*/  @!P1 BRA `(.L_x_22) ;  /* 0x0000000400849947 */ /* 0x000fea0003800000 */
[----:B------:R-:W-:Y:S02]  /*19a0*/  UIADD3 UR5, UR39, 0x1, URZ ;  /* 0x0000000127057890 */ /* 0x000fe4000fffe03f */
[----:B------:R-:W-:Y:S02]  /*19b0*/  IMAD.U32 R3, RZ, RZ, UR39 ;  /* 0x00000027ff037e24 */ /* 0x000fe4000f8e00ff */
[----:B------:R-:W-:-:S04]  /*19c0*/  UISETP.NE.AND UP0, UPT, UR5, 0x7, UPT ;  /* 0x000000070500788c */ /* 0x000fc8000bf05270 */
[----:B------:R-:W-:Y:S02]  /*19d0*/  USEL UR6, URZ, 0x1, UP0 ;  /* 0x000000013f067887 */ /* 0x000fe40008000000 */
[----:B------:R-:W-:Y:S02]  /*19e0*/  USEL UR5, UR5, URZ, UP0 ;  /* 0x0000003f05057287 */ /* 0x000fe40008000000 */
[----:B------:R-:W-:-:S06]  /*19f0*/  ULOP3.LUT UR6, UR38, UR6, URZ, 0x3c, !UPT ;  /* 0x0000000626067292 */ /* 0x000fcc000f8e3c3f */
[----:B------:R-:W-:-:S07]  /*1a00*/  IMAD.U32 R7, RZ, RZ, UR6 ;  /* 0x00000006ff077e24 */ /* 0x000fce000f8e00ff */
.L_x_29:
[----:B------:R-:W-:Y:S05]  /*1a10*/  @!P0 BRA `(.L_x_23) ;  /* 0x0000000000048947 */ /* 0x000fea0003800000 */
[----:B------:R-:W-:Y:S01]  /*1a20*/  BPT.TRAP 0x1 ;  /* 0x000000040000795c */ /* 0x000fe20000300000 */
.L_x_23:
[----:B------:R-:W3:Y:S01]  /*1a30*/  S2UR UR7, SR_CgaCtaId ;  /* 0x00000000000779c3 */ /* 0x000ee20000008800 */
[----:B------:R-:W-:Y:S01]  /*1a40*/  UMOV UR6, 0x400 ;  /* 0x0000040000067882 */ /* 0x000fe20000000000 */
[----:B01----:R-:W-:Y:S01]  /*1a50*/  IMAD.U32 R5, RZ, RZ, UR5 ;  /* 0x00000005ff057e24 */ /* 0x003fe2000f8e00ff */
[----:B------:R-:W-:Y:S01]  /*1a60*/  SHF.L.U32 R4, R7, 0x1f, RZ ;  /* 0x0000001f07047819 */ /* 0x000fe200000006ff */
[----:B---3--:R-:W-:-:S06]  /*1a70*/  ULEA UR6, UR7, UR6, 0x18 ;  /* 0x0000000607067291 */ /* 0x008fcc000f8ec03f */
[----:B------:R-:W-:-:S04]  /*1a80*/  IMAD.U32 R6, RZ, RZ, UR6 ;  /* 0x00000006ff067e24 */ /* 0x000fc8000f8e00ff */
[----:B------:R-:W-:-:S04]  /*1a90*/  IMAD R5, R5, 0x8, R6 ;  /* 0x0000000805057824 */ /* 0x000fc800078e0206 */
[----:B------:R0:W1:Y:S01]  /*1aa0*/  SYNCS.PHASECHK.TRANS64.TRYWAIT P1, [R5+URZ], R4 ;  /* 0x00000004050075a7 */ /* 0x000062000802017f */
[----:B------:R-:W-:Y:S05]  /*1ab0*/  @!P0 BRA `(.L_x_24) ;  /* 0x0000000000048947 */ /* 0x000fea0003800000 */
[----:B------:R-:W-:Y:S01]  /*1ac0*/  BPT.TRAP 0x1 ;  /* 0x000000040000795c */ /* 0x000fe20000300000 */
.L_x_24:
[----:B-1----:R-:W-:Y:S05]  /*1ad0*/  @P1 BRA `(.L_x_25) ;  /* 0x0000000000081947 */ /* 0x002fea0003800000 */
[----:B------:R-:W1:Y:S02]  /*1ae0*/  SYNCS.PHASECHK.TRANS64.TRYWAIT P1, [R5+URZ], R4 ;  /* 0x00000004050075a7 */ /* 0x000e64000802017f */
[----:B-1----:R-:W-:Y:S05]  /*1af0*/  @!P1 BRA `(.L_x_26) ;  /* 0x0000005800e09947 */ /* 0x002fea0003800000 */
.L_x_25:
[----:B------:R-:W-:Y:S01]  /*1b00*/  ULEA UR6, UR5, UR4, 0x9 ;  /* 0x0000000405067291 */ /* 0x000fe2000f8e483f */
[----:B------:R-:W-:Y:S01]  /*1b10*/  WARPGROUP.ARRIVE ;  /* 0x00000000000079c5 */ /* 0x000fe20000000000 */
[----:B------:R-:W-:Y:S01]  /*1b20*/  UIMAD UR7, UR5, 0x600, UR41 ;  /* 0x00000600050778a4 */ /* 0x000fe2000f8e0229 */
[----:B------:R-:W-:Y:S01]  /*1b30*/  UMOV UR11, 0x40000040 ;  /* 0x40000040000b7882 */ /* 0x000fe20000000000 */
[----:B------:R-:W-:Y:S02]  /*1b40*/  UMOV UR9, 0x40000040 ;  /* 0x4000004000097882 */ /* 0x000fe40000000000 */
[----:B------:R-:W-:Y:S01]  /*1b50*/  UIADD3 UR12, UR7, 0x400, URZ ;  /* 0x00000400070c7890 */ /* 0x000fe2000fffe03f */
[----:B------:R-:W-:Y:S02]  /*1b60*/  UMOV UR10, UR6 ;  /* 0x00000006000a7c82 */ /* 0x000fe40008000000 */
[----:B------:R-:W-:Y:S02]  /*1b70*/  UMOV UR8, UR7 ;  /* 0x0000000700087c82 */ /* 0x000fe40008000000 */
[----:B------:R-:W-:Y:S01]  /*1b80*/  IGMMA.64x64x32.S8.S8 R56, gdesc[UR8], R56, gsb0 ;  /* 0x01e00000083879f1 */ /* 0x000fe20008041038 */
[----:B------:R-:W-:Y:S01]  /*1b90*/  UMOV UR9, 0x40000040 ;  /* 0x4000004000097882 */ /* 0x000fe20000000000 */
[----:B------:R-:W-:Y:S01]  /*1ba0*/  UMOV UR8, UR12 ;  /* 0x0000000c00087c82 */ /* 0x000fe20008000000 */
[----:B------:R-:W-:Y:S01]  /*1bb0*/  UIADD3 UR12, UR7, 0x402, URZ ;  /* 0x00000402070c7890 */ /* 0x000fe2000fffe03f */
[----:B------:R-:W-:-:S02]  /*1bc0*/  WARPGROUP.DEPBAR.LE gsb0, 0x0 ;  /* 0x00008000000079c5 */ /* 0x000fc40000010000 */
        /* <DEDUP_REMOVED lines=42> */
[----:B------:R-:W-:Y:S01]  /*1e70*/  BPT.TRAP 0x1 ;  /* 0x000000040000795c */ /* 0x000fe20000300000 */
.L_x_27:
[----:B------:R-:W-:-:S13]  /*1e80*/  ISETP.NE.AND P1, PT, R23, RZ, PT ;  /* 0x000000ff1700720c */ /* 0x000fda0003f25270 */
[----:B01----:R-:W-:-:S04]  /*1e90*/  @P1 IMAD R4, R3, 0x8, R6 ;  /* 0x0000000803041824 */ /* 0x003fc800078e0206 */
[----:B------:R-:W-:-:S05]  /*1ea0*/  @P1 VIADD R5, R4, 0x38 ;  /* 0x0000003804051836 */ /* 0x000fca0000000000 */
[----:B------:R-:W-:-:S04]  /*1eb0*/  @P1 PRMT R5, R22, 0x654, R5 ;  /* 0x0000065416051816 */ /* 0x000fc80000000005 */
[----:B------:R0:W-:Y:S01]  /*1ec0*/  @P1 SYNCS.ARRIVE.TRANS64.RED.A1T0 RZ, [R5+URZ], RZ ;  /* 0x000000ff05ff19a7 */ /* 0x0001e2000810043f */
[----:B------:R-:W-:-:S13]  /*1ed0*/  ISETP.GT.U32.AND P1, PT, R19, 0x1, PT ;  /* 0x000000011300780c */ /* 0x000fda0003f24070 */
[----:B0-----:R-:W-:Y:S05]  /*1ee0*/  @P1 BRA `(.L_x_28) ;  /* 0x0000000000041947 */ /* 0x001fea0003800000 */
[----:B------:R-:W-:Y:S01]  /*1ef0*/  BPT.TRAP 0x1 ;  /* 0x000000040000795c */ /* 0x000fe20000300000 */
.L_x_28:
[----:B------:R-:W-:Y:S01]  /*1f00*/  UIADD3 UR5, UR5, 0x1, URZ ;  /* 0x0000000105057890 */ /* 0x000fe2000fffe03f */
[C---:B------:R-:W-:Y:S01]  /*1f10*/  ISETP.GT.AND P2, PT, R0.reuse, 0x1, PT ;  /* 0x000000010000780c */ /* 0x040fe20003f44270 */
[----:B------:R-:W-:Y:S02]  /*1f20*/  VIADD R3, R3, 0x1 ;  /* 0x0000000103037836 */ /* 0x000fe40000000000 */
[----:B------:R-:W-:Y:S01]  /*1f30*/  UISETP.NE.AND UP0, UPT, UR5, 0x7, UPT ;  /* 0x000000070500788c */ /* 0x000fe2000bf05270 */
[----:B------:R-:W-:Y:S02]  /*1f40*/  VIADD R0, R0, 0xffffffff ;  /* 0xffffffff00007836 */ /* 0x000fe40000000000 */
[C---:B------:R-:W-:Y:S01]  /*1f50*/  ISETP.NE.AND P1, PT, R3.reuse, 0x7, PT ;  /* 0x000000070300780c */ /* 0x040fe20003f25270 */
[----:B------:R-:W-:Y:S02]  /*1f60*/  USEL UR6, URZ, 0x1, UP0 ;  /* 0x000000013f067887 */ /* 0x000fe40008000000 */
[----:B------:R-:W-:Y:S01]  /*1f70*/  USEL UR5, UR5, URZ, UP0 ;  /* 0x0000003f05057287 */ /* 0x000fe20008000000 */
[----:B------:R-:W-:-:S03]  /*1f80*/  SEL R3, R3, RZ, P1 ;  /* 0x000000ff03037207 */ /* 0x000fc60000800000 */
[----:B------:R-:W-:Y:S01]  /*1f90*/  LOP3.LUT R7, R7, UR6, RZ, 0x3c, !PT ;  /* 0x0000000607077c12 */ /* 0x000fe2000f8e3cff */
[----:B------:R-:W-:Y:S07]  /*1fa0*/  @P2 BRA `(.L_x_29) ;  /* 0xfffffff800982947 */ /* 0x000fee000383ffff */
.L_x_22:
[----:B------:R-:W3:Y:S02]  /*1fb0*/  LDC R0, c[0x0][0x28c] ;  /* 0x0000a300ff007b82 */ /* 0x000ee40000000800 */
[----:B---3--:R-:W-:-:S13]  /*1fc0*/  ISETP.GE.AND P1, PT, R0, 0x1, PT ;  /* 0x000000010000780c */ /* 0x008fda0003f26270 */
[----:B------:R-:W-:Y:S05]  /*1fd0*/  @!P1 BRA `(.L_x_30) ;  /* 0x0000000000589947 */ /* 0x000fea0003800000 */
[----:B------:R-:W-:Y:S05]  /*1fe0*/  @!P0 BRA `(.L_x_31) ;  /* 0x0000000000048947 */ /* 0x000fea0003800000 */
[----:B------:R-:W-:Y:S01]  /*1ff0*/  BPT.TRAP 0x1 ;  /* 0x000000040000795c */ /* 0x000fe20000300000 */
.L_x_31:
[----:B------:R-:W-:Y:S01]  /*2000*/  ISETP.NE.AND P0, PT, R23, RZ, PT ;  /* 0x000000ff1700720c */ /* 0x000fe20003f05270 */
[----:B------:R-:W-:Y:S01]  /*2010*/  BSSY B0, `(.L_x_32) ;  /* 0x0000010000007945 */ /* 0x000fe20003800000 */
[----:B------:R-:W-:-:S11]  /*2020*/  ISETP.GT.U32.AND P1, PT, R19, 0x1, PT ;  /* 0x000000011300780c */ /* 0x000fd60003f24070 */
[----:B------:R-:W-:Y:S05]  /*2030*/  @!P0 BRA `(.L_x_33) ;  /* 0x0000000000348947 */ /* 0x000fea0003800000 */
[----:B------:R-:W-:-:S04]  /*2040*/  UISETP.LT.AND UP0, UPT, UR40, 0x1, UPT ;  /* 0x000000012800788c */ /* 0x000fc8000bf01270 */
[----:B------:R-:W-:-:S04]  /*2050*/  USEL UR6, UR40, 0x1, UP0 ;  /* 0x0000000128067887 */ /* 0x000fc80008000000 */
[----:B------:R-:W-:-:S04]  /*2060*/  UIADD3 UR6, UR39, UR40, -UR6 ;  /* 0x0000002827067290 */ /* 0x000fc8000fffe806 */
[----:B------:R-:W-:-:S04]  /*2070*/  UIMAD.WIDE.U32 UR4, UR6, 0x24924925, URZ ;  /* 0x24924925060478a5 */ /* 0x000fc8000f8e003f */
[----:B------:R-:W-:-:S04]  /*2080*/  UIADD3 UR4, UR6, -UR5, URZ ;  /* 0x8000000506047290 */ /* 0x000fc8000fffe03f */
[----:B------:R-:W-:-:S04]  /*2090*/  ULEA.HI UR4, UR4, UR5, URZ, 0x1f ;  /* 0x0000000504047291 */ /* 0x000fc8000f8ff83f */
[----:B------:R-:W-:-:S04]  /*20a0*/  USHF.R.U32.HI UR4, URZ, 0x2, UR4 ;  /* 0x000000023f047899 */ /* 0x000fc80008011604 */
[----:B------:R-:W-:-:S06]  /*20b0*/  UIMAD UR4, UR4, -0x7, UR6 ;  /* 0xfffffff9040478a4 */ /* 0x000fcc000f8e0206 */
[----:B------:R-:W-:-:S04]  /*20c0*/  IMAD.U32 R3, RZ, RZ, UR4 ;  /* 0x00000004ff037e24 */ /* 0x000fc8000f8e00ff */
[----:B------:R-:W-:-:S04]  /*20d0*/  IMAD R0, R3, 0x8, R6 ;  /* 0x0000000803007824 */ /* 0x000fc800078e0206 */
[----:B------:R-:W-:-:S05]  /*20e0*/  VIADD R3, R0, 0x38 ;  /* 0x0000003800037836 */ /* 0x000fca0000000000 */
[----:B------:R-:W-:-:S04]  /*20f0*/  PRMT R3, R22, 0x654, R3 ;  /* 0x0000065416037816 */ /* 0x000fc80000000003 */
[----:B------:R3:W-:Y:S03]  /*2100*/  SYNCS.ARRIVE.TRANS64.RED.A1T0 RZ, [R3+URZ], RZ ;  /* 0x000000ff03ff79a7 */ /* 0x0007e6000810043f */
.L_x_33:
[----:B------:R-:W-:Y:S05]  /*2110*/  BSYNC B0 ;  /* 0x0000000000007941 */ /* 0x000fea0003800000 */
.L_x_32:
[----:B------:R-:W-:Y:S05]  /*2120*/  @P1 BRA `(.L_x_30) ;  /* 0x0000000000041947 */ /* 0x000fea0003800000 */
[----:B------:R-:W-:Y:S01]  /*2130*/  BPT.TRAP 0x1 ;  /* 0x000000040000795c */ /* 0x000fe20000300000 */
.L_x_30:
[----:B------:R-:W4:Y:S01]  /*2140*/  LDC R6, c[0x0][0x288] ;  /* 0x0000a200ff067b82 */ /* 0x000f220000000800 */
[--C-:B------:R-:W-:Y:S01]  /*2150*/  SHF.R.U32.HI R0, RZ, 0x2, R18.reuse ;  /* 0x00000002ff007819 */ /* 0x100fe20000011612 */
[----:B------:R-:W-:Y:S01]  /*2160*/  IMAD.SHL.U32 R93, R93, 0x40, RZ ;  /* 0x000000405d5d7824 */ /* 0x000fe200078e00ff */
[C---:B01----:R-:W-:Y:S01]  /*2170*/  LOP3.LUT R4, R18.reuse, 0x60, RZ, 0xc0, !PT ;  /* 0x0000006012047812 */ /* 0x043fe200078ec0ff */
[----:B------:R-:W-:Y:S01]  /*2180*/  UIADD3 UR39, UR40, UR39, URZ ;  /* 0x0000002728277290 */ /* 0x000fe2000fffe03f */
[----:B------:R-:W-:Y:S01]  /*2190*/  SHF.R.U32.HI R5, RZ, 0x7, R18 ;  /* 0x00000007ff057819 */ /* 0x000fe20000011612 */
[----:B------:R-:W-:Y:S01]  /*21a0*/  IMAD.SHL.U32 R14, R18, 0x2, RZ ;  /* 0x00000002120e7824 */ /* 0x000fe200078e00ff */
[----:B---3--:R-:W-:Y:S01]  /*21b0*/  LOP3.LUT R3, R0, 0x7, RZ, 0xc0, !PT ;  /* 0x0000000700037812 */ /* 0x008fe200078ec0ff */
[----:B------:R-:W-:Y:S01]  /*21c0*/  UISETP.GT.U32.AND UP0, UPT, UR39, 0x6, UPT ;  /* 0x000000062700788c */ /* 0x000fe2000bf04070 */
[----:B------:R-:W-:Y:S01]  /*21d0*/  SHF.R.U32.HI R4, RZ, 0x1, R4 ;  /* 0x00000001ff047819 */ /* 0x000fe20000011604 */
[----:B------:R-:W-:Y:S01]  /*21e0*/  UIMAD.WIDE.U32 UR4, UR39, 0x24924925, URZ ;  /* 0x24924925270478a5 */ /* 0x000fe2000f8e003f */
[----:B------:R-:W-:Y:S01]  /*21f0*/  LOP3.LUT R0, R5, 0x1, RZ, 0xc0, !PT ;  /* 0x0000000105007812 */ /* 0x000fe200078ec0ff */
[----:B------:R-:W-:Y:S01]  /*2200*/  ULDC UR7, c[0x0][0x284] ;  /* 0x0000a10000077ab9 */ /* 0x000fe20000000800 */
[----:B------:R-:W-:Y:S01]  /*2210*/  IADD3 R5, RZ, -R4, -R3 ;  /* 0x80000004ff057210 */ /* 0x000fe20007ffe803 */
[----:B------:R-:W-:Y:S01]  /*2220*/  UISETP.LT.U32.AND UP0, UPT, UR40, 0x7, UP0 ;  /* 0x000000072800788c */ /* 0x000fe20008701070 */
[----:B------:R-:W-:Y:S01]  /*2230*/  SHF.R.S32.HI R96, RZ, 0x1f, R88 ;  /* 0x0000001fff607819 */ /* 0x000fe20000011458 */
[C---:B------:R-:W-:Y:S01]  /*2240*/  IMAD.SHL.U32 R8, R0.reuse, 0x40, RZ ;  /* 0x0000004000087824 */ /* 0x040fe200078e00ff */
[----:B------:R-:W-:Y:S01]  /*2250*/  UIADD3 UR4, UR39, -UR5, URZ ;  /* 0x8000000527047290 */ /* 0x000fe2000fffe03f */
[----:B------:R-:W-:Y:S01]  /*2260*/  IMAD R5, R0, -0x40, R5 ;  /* 0xffffffc000057824 */ /* 0x000fe200078e0205 */
[----:B------:R-:W-:Y:S01]  /*2270*/  LOP3.LUT R0, R18, 0x3, RZ, 0xc0, !PT ;  /* 0x0000000312007812 */ /* 0x000fe200078ec0ff */
[----:B------:R-:W-:Y:S01]  /*2280*/  UISETP.GE.U32.AND UP1, UPT, UR40, 0x7, UPT ;  /* 0x000000072800788c */ /* 0x000fe2000bf26070 */
[----:B------:R-:W-:Y:S01]  /*2290*/  LOP3.LUT R3, R8, 0x40, R3, 0xe2, !PT ;  /* 0x0000004008037812 */ /* 0x000fe200078ee203 */
[----:B------:R-:W-:Y:S01]  /*22a0*/  ULDC.64 UR8, c[0x0][0x5d0] ;  /* 0x0001740000087ab9 */ /* 0x000fe20000000a00 */
[C---:B------:R-:W-:Y:S01]  /*22b0*/  LOP3.LUT R14, R93.reuse, 0x6, R14, 0xf8, !PT ;  /* 0x000000065d0e7812 */ /* 0x040fe200078ef80e */
[----:B----4-:R-:W-:Y:S01]  /*22c0*/  IMAD R8, R0, -0x2, R6 ;  /* 0xfffffffe00087824 */ /* 0x010fe200078e0206 */
[----:B------:R-:W-:Y:S01]  /*22d0*/  ISETP.GE.AND P0, PT, R93, R6, PT ;  /* 0x000000065d00720c */ /* 0x000fe20003f06270 */
[----:B------:R-:W-:Y:S01]  /*22e0*/  IMAD R0, R92, 0xc0, RZ ;  /* 0x000000c05c007824 */ /* 0x000fe200078e02ff */
[----:B------:R-:W-:Y:S01]  /*22f0*/  USEL UR6, URZ, 0x1, !UP0 ;  /* 0x000000013f067887 */ /* 0x000fe2000c000000 */
[----:B------:R-:W-:Y:S01]  /*2300*/  LOP3.LUT R4, R3, R4, RZ, 0xfc, !PT ;  /* 0x0000000403047212 */ /* 0x000fe200078efcff */
[----:B------:R-:W-:Y:S01]  /*2310*/  ULEA.HI UR4, UR4, UR5, URZ, 0x1f ;  /* 0x0000000504047291 */ /* 0x000fe2000f8ff83f */
[----:B------:R-:W-:Y:S01]  /*2320*/  SHF.R.S32.HI R15, RZ, 0x1f, R14 ;  /* 0x0000001fff0f7819 */ /* 0x000fe2000001140e */
[----:B------:R-:W-:Y:S01]  /*2330*/  IMAD R3, R96, UR8, RZ ;  /* 0x0000000860037c24 */ /* 0x000fe2000f8e02ff */
[C---:B------:R-:W-:Y:S01]  /*2340*/  ISETP.GE.OR P0, PT, R0.reuse, UR7, P0 ;  /* 0x0000000700007c0c */ /* 0x040fe20008706670 */
[----:B------:R-:W-:Y:S01]  /*2350*/  ULOP3.LUT UR38, UR38, UR6, URZ, 0x3c, !UPT ;  /* 0x0000000626267292 */ /* 0x000fe2000f8e3c3f */
[----:B------:R-:W-:Y:S01]  /*2360*/  IADD3 R102, -R0, UR7, R5 ;  /* 0x0000000700667c10 */ /* 0x000fe2000fffe105 */
[----:B------:R-:W-:Y:S01]  /*2370*/  USHF.R.U32.HI UR4, URZ, 0x2, UR4 ;  /* 0x000000023f047899 */ /* 0x000fe20008011604 */
[----:B------:R-:W-:-:S02]  /*2380*/  IMAD R3, R88, UR9, R3 ;  /* 0x0000000958037c24 */ /* 0x000fc4000f8e0203 */
[----:B------:R-:W-:Y:S01]  /*2390*/  IMAD.WIDE.U32 R6, R88, UR8, R14 ;  /* 0x0000000858067c25 */ /* 0x000fe2000f8e000e */
[----:B------:R-:W-:Y:S02]  /*23a0*/  @UP1 ULOP3.LUT UR38, UR38, 0x1, UR4, 0x78, !UPT ;  /* 0x0000000126261892 */ /* 0x000fe4000f8e7804 */
[----:B------:R-:W-:Y:S01]  /*23b0*/  UIMAD UR39, UR4, -0x7, UR39 ;  /* 0xfffffff9042778a4 */ /* 0x000fe2000f8e0227 */
[----:B------:R-:W-:Y:S02]  /*23c0*/  IMAD.MOV.U32 R5, RZ, RZ, RZ ;  /* 0x000000ffff057224 */ /* 0x000fe400078e00ff */
[----:B------:R-:W-:Y:S02]  /*23d0*/  IMAD.IADD R7, R7, 0x1, R3 ;  /* 0x0000000107077824 */ /* 0x000fe400078e0203 */
[----:B------:R-:W-:-:S04]  /*23e0*/  IMAD.WIDE R4, R92, 0xc0, R4 ;  /* 0x000000c05c047825 */ /* 0x000fc800078e0204 */
[----:B------:R-:W-:Y:S02]  /*23f0*/  IMAD.IADD R3, R8, 0x1, -R93 ;  /* 0x0000000108037824 */ /* 0x000fe400078e0a5d */
[----:B------:R-:W-:Y:S01]  /*2400*/  IMAD.MOV.U32 R0, RZ, RZ, -0x1 ;  /* 0xffffffffff007424 */ /* 0x000fe200078e00ff */
[----:B------:R-:W-:Y:S06]  /*2410*/  @P0 BRA `(.L_x_34) ;  /* 0x0000003000f40947 */ /* 0x000fec0003800000 */
[----:B------:R-:W0:Y:S01]  /*2420*/  LDC.64 R20, c[0x0][0x5c8] ;  /* 0x00017200ff147b82 */ /* 0x000e220000000a00 */
[----:B------:R-:W-:Y:S01]  /*2430*/  ULDC.64 UR4, c[0x0][0x5c0] ;  /* 0x0001700000047ab9 */ /* 0x000fe20000000a00 */
[----:B------:R-:W-:Y:S01]  /*2440*/  BSSY B0, `(.L_x_34) ;  /* 0x000033a000007945 */ /* 0x000fe20003800000 */
[-C--:B0-----:R-:W-:Y:S01]  /*2450*/  IMAD R8, R5, R20.reuse, RZ ;  /* 0x0000001405087224 */ /* 0x081fe200078e02ff */
[----:B------:R-:W-:Y:S01]  /*2460*/  SHF.L.U64.HI R13, R20, 0x7, R21 ;  /* 0x00000007140d7819 */ /* 0x000fe20000010215 */
[----:B------:R-:W-:-:S04]  /*2470*/  IMAD.WIDE.U32 R6, R4, R20, R6 ;  /* 0x0000001404067225 */ /* 0x000fc800078e0006 */
[----:B------:R-:W-:Y:S01]  /*2480*/  IMAD R9, R4, R21, R8 ;  /* 0x0000001504097224 */ /* 0x000fe200078e0208 */
[----:B------:R-:W-:Y:S01]  /*2490*/  IADD3 R94, P0, R6, UR4, RZ ;  /* 0x00000004065e7c10 */ /* 0x000fe2000ff1e0ff */
[C---:B------:R-:W-:Y:S02]  /*24a0*/  IMAD.SHL.U32 R11, R20.reuse, 0x80, RZ ;  /* 0x00000080140b7824 */ /* 0x040fe400078e00ff */
[----:B------:R-:W-:Y:S01]  /*24b0*/  IMAD.IADD R9, R7, 0x1, R9 ;  /* 0x0000000107097824 */ /* 0x000fe200078e0209 */
[-C--:B------:R-:W-:Y:S02]  /*24c0*/  LEA R6, P1, R20, R94.reuse, 0x3 ;  /* 0x0000005e14067211 */ /* 0x080fe400078218ff */
[----:B------:R-:W-:Y:S02]  /*24d0*/  IADD3 R8, P2, R11, R94, RZ ;  /* 0x0000005e0b087210 */ /* 0x000fe40007f5e0ff */
[----:B------:R-:W-:Y:S02]  /*24e0*/  IADD3.X R95, R9, UR5, RZ, P0, !PT ;  /* 0x00000005095f7c10 */ /* 0x000fe400087fe4ff */
[----:B-----5:R-:W-:-:S02]  /*24f0*/  ISETP.NE.AND P0, PT, R90, RZ, PT ;  /* 0x000000ff5a00720c */ /* 0x020fc40003f05270 */
[----:B------:R-:W-:Y:S01]  /*2500*/  LEA.HI.X R7, R20, R95, R21, 0x3, P1 ;  /* 0x0000005f14077211 */ /* 0x000fe200008f1c15 */
[----:B------:R-:W-:Y:S01]  /*2510*/  IMAD.X R9, R13, 0x1, R95, P2 ;  /* 0x000000010d097824 */ /* 0x000fe200010e065f */
[----:B------:R-:W-:-:S05]  /*2520*/  IADD3 R10, P1, R11, R6, RZ ;  /* 0x000000060b0a7210 */ /* 0x000fca0007f3e0ff */
[----:B------:R-:W-:-:S04]  /*2530*/  IMAD.X R11, R13, 0x1, R7, P1 ;  /* 0x000000010d0b7824 */ /* 0x000fc800008e0607 */
[----:B------:R-:W-:Y:S05]  /*2540*/  @!P0 BRA `(.L_x_35) ;  /* 0x0000002400948947 */ /* 0x000fea0003800000 */
[----:B------:R-:W0:Y:S01]  /*2550*/  LDC.64 R92, c[0x0][0x5b0] ;  /* 0x00016c00ff5c7b82 */ /* 0x000e220000000a00 */
[----:B------:R-:W-:Y:S01]  /*2560*/  ULDC.64 UR4, c[0x0][0x5b8] ;  /* 0x00016e0000047ab9 */ /* 0x000fe20000000a00 */
[----:B------:R-:W-:Y:S01]  /*2570*/  ISETP.GE.AND P0, PT, R102, 0x1, PT ;  /* 0x000000016600780c */ /* 0x000fe20003f06270 */
[----:B------:R-:W-:Y:S01]  /*2580*/  IMAD R21, R96, UR4, RZ ;  /* 0x0000000460157c24 */ /* 0x000fe2000f8e02ff */
[----:B------:R-:W-:Y:S01]  /*2590*/  BSSY B1, `(.L_x_36) ;  /* 0x0000010000017945 */ /* 0x000fe20003800000 */
[C---:B------:R-:W-:Y:S01]  /*25a0*/  IMAD.WIDE.U32 R14, R88.reuse, UR4, R14 ;  /* 0x00000004580e7c25 */ /* 0x040fe2000f8e000e */
[----:B------:R-:W-:Y:S02]  /*25b0*/  ISETP.LT.OR P3, PT, R3, 0x1, !P0 ;  /* 0x000000010300780c */ /* 0x000fe40004761670 */
[----:B------:R-:W1:Y:S01]  /*25c0*/  LDC.64 R12, c[0x0][0x5a8] ;  /* 0x00016a00ff0c7b82 */ /* 0x000e620000000a00 */
[----:B------:R-:W-:Y:S02]  /*25d0*/  IMAD R21, R88, UR5, R21 ;  /* 0x0000000558157c24 */ /* 0x000fe4000f8e0215 */
[----:B------:R-:W-:-:S02]  /*25e0*/  IMAD.MOV.U32 R20, RZ, RZ, R14 ;  /* 0x000000ffff147224 */ /* 0x000fc400078e000e */
[----:B------:R-:W-:Y:S02]  /*25f0*/  IMAD.IADD R21, R15, 0x1, R21 ;  /* 0x000000010f157824 */ /* 0x000fe400078e0215 */
[-C--:B0-----:R-:W-:Y:S01]  /*2600*/  IMAD R88, R5, R92.reuse, RZ ;  /* 0x0000005c05587224 */ /* 0x081fe200078e02ff */
[----:B------:R-:W-:Y:S01]  /*2610*/  SHF.L.U64.HI R99, R92, 0x3, R93 ;  /* 0x000000035c637819 */ /* 0x000fe2000001025d */
[----:B------:R-:W-:-:S04]  /*2620*/  IMAD.WIDE.U32 R96, R4, R92, R20 ;  /* 0x0000005c04607225 */ /* 0x000fc800078e0014 */
[----:B------:R-:W-:Y:S01]  /*2630*/  IMAD R105, R4, R93, R88 ;  /* 0x0000005d04697224 */ /* 0x000fe200078e0258 */
[----:B-1----:R-:W-:Y:S01]  /*2640*/  IADD3 R96, P1, R96, R12, RZ ;  /* 0x0000000c60607210 */ /* 0x002fe20007f3e0ff */
[----:B------:R-:W-:-:S03]  /*2650*/  IMAD.SHL.U32 R98, R92, 0x8, RZ ;  /* 0x000000085c627824 */ /* 0x000fc600078e00ff */
[----:B------:R-:W-:Y:S01]  /*2660*/  IADD3.X R97, R13, R97, R105, P1, !PT ;  /* 0x000000610d617210 */ /* 0x000fe20000ffe469 */
[----:B------:R-:W-:Y:S08]  /*2670*/  @P3 BRA `(.L_x_37) ;  /* 0x0000000000043947 */ /* 0x000ff00003800000 */
[----:B--2---:R0:W5:Y:S02]  /*2680*/  LDG.E.U8 R91, desc[UR36][R96.64] ;  /* 0x00000024605b7981 */ /* 0x004164000c1e1100 */
.L_x_37:
[----:B------:R-:W-:Y:S05]  /*2690*/  BSYNC B1 ;  /* 0x0000000000017941 */ /* 0x000fea0003800000 */
.L_x_36:
[----:B-----5:R-:W-:Y:S01]  /*26a0*/  LOP3.LUT R88, R91, 0xffff, RZ, 0xc0, !PT ;  /* 0x0000ffff5b587812 */ /* 0x020fe200078ec0ff */
[----:B------:R-:W-:Y:S01]  /*26b0*/  IMAD.WIDE.U32 R100, R4, R92, R98 ;  /* 0x0000005c04647225 */ /* 0x000fe200078e0062 */
[----:B------:R-:W-:Y:S01]  /*26c0*/  ISETP.LT.OR P4, PT, R3, 0x2, !P0 ;  /* 0x000000020300780c */ /* 0x000fe20004781670 */
[----:B------:R-:W-:Y:S01]  /*26d0*/  BSSY B1, `(.L_x_38) ;  /* 0x000000e000017945 */ /* 0x000fe20003800000 */
[----:B------:R-:W-:Y:S01]  /*26e0*/  PRMT R103, R88, 0x8880, RZ ;  /* 0x0000888058677816 */ /* 0x000fe200000000ff */
[----:B------:R-:W-:Y:S01]  /*26f0*/  IMAD.IADD R101, R105, 0x1, R101 ;  /* 0x0000000169657824 */ /* 0x000fe200078e0265 */
[----:B------:R-:W-:Y:S02]  /*2700*/  IADD3 R100, P2, P5, R14, R12, R100 ;  /* 0x0000000c0e647210 */ /* 0x000fe40007d5e064 */
[----:B------:R-:W-:Y:S01]  /*2710*/  ISETP.GE.AND P1, PT, R102, 0x9, PT ;  /* 0x000000096600780c */ /* 0x000fe20003f26270 */
[----:B------:R-:W-:Y:S01]  /*2720*/  IMAD R88, R103, R90, RZ ;  /* 0x0000005a67587224 */ /* 0x000fe200078e02ff */
[----:B------:R-:W-:-:S02]  /*2730*/  IADD3.X R101, R21, R13, R101, P2, P5 ;  /* 0x0000000d15657210 */ /* 0x000fc400017ea465 */
[----:B------:R-:W-:Y:S01]  /*2740*/  ISETP.LT.OR P2, PT, R3, 0x1, !P1 ;  /* 0x000000010300780c */ /* 0x000fe20004f41670 */
[----:B------:R-:W-:-:S05]  /*2750*/  @!P3 IMAD R103, R56, R89, R88 ;  /* 0x000000593867b224 */ /* 0x000fca00078e0258 */
[----:B------:R1:W-:Y:S01]  /*2760*/  @!P3 STG.E.U8 desc[UR36][R94.64], R103 ;  /* 0x000000675e00b986 */ /* 0x0003e2000c101124 */
[----:B------:R-:W-:Y:S06]  /*2770*/  @P4 BRA `(.L_x_39) ;  /* 0x00000000000c4947 */ /* 0x000fec0003800000 */
[----:B--2---:R-:W1:Y:S02]  /*2780*/  LDG.E.U8 R91, desc[UR36][R96.64+0x1] ;  /* 0x00000124605b7981 */ /* 0x004e64000c1e1100 */
[----:B-1----:R-:W-:-:S05]  /*2790*/  PRMT R103, R91, 0x8880, RZ ;  /* 0x000088805b677816 */ /* 0x002fca00000000ff */
[----:B------:R-:W-:-:S07]  /*27a0*/  IMAD R88, R103, R90, RZ ;  /* 0x0000005a67587224 */ /* 0x000fce00078e02ff */
.L_x_39:
[----:B------:R-:W-:Y:S05]  /*27b0*/  BSYNC B1 ;  /* 0x0000000000017941 */ /* 0x000fea0003800000 */
.L_x_38:
[----:B------:R-:W-:Y:S01]  /*27c0*/  @!P4 IMAD R57, R57, R89, R88 ;  /* 0x000000593939c224 */ /* 0x000fe200078e0258 */
[----:B------:R-:W-:Y:S04]  /*27d0*/  BSSY B1, `(.L_x_40) ;  /* 0x0000006000017945 */ /* 0x000fe80003800000 */
[----:B------:R3:W-:Y:S01]  /*27e0*/  @!P4 STG.E.U8 desc[UR36][R94.64+0x1], R57 ;  /* 0x000001395e00c986 */ /* 0x0007e2000c101124 */
[----:B------:R-:W-:Y:S05]  /*27f0*/  @P2 BRA `(.L_x_41) ;  /* 0x00000000000c2947 */ /* 0x000fea0003800000 */
[----:B--2---:R-:W3:Y:S02]  /*2800*/  LDG.E.U8 R91, desc[UR36][R100.64] ;  /* 0x00000024645b7981 */ /* 0x004ee4000c1e1100 */
[----:B---3--:R-:W-:-:S05]  /*2810*/  PRMT R57, R91, 0x8880, RZ ;  /* 0x000088805b397816 */ /* 0x008fca00000000ff */
[----:B------:R-:W-:-:S07]  /*2820*/  IMAD R88, R57, R90, RZ ;  /* 0x0000005a39587224 */ /* 0x000fce00078e02ff */
.L_x_41:
[----:B------:R-:W-:Y:S05]  /*2830*/  BSYNC B1 ;  /* 0x0000000000017941 */ /* 0x000fea0003800000 */
.L_x_40:
[C---:B------:R-:W-:Y:S01]  /*2840*/  ISETP.LT.OR P4, PT, R3.reuse, 0x2, !P1 ;  /* 0x000000020300780c */ /* 0x040fe20004f81670 */
[----:B---3--:R-:W-:Y:S01]  /*2850*/  @!P2 IMAD R57, R58, R89, R88 ;  /* 0x000000593a39a224 */ /* 0x008fe200078e0258 */
[----:B------:R-:W-:Y:S01]  /*2860*/  BSSY B1, `(.L_x_42) ;  /* 0x0000009000017945 */ /* 0x000fe20003800000 */
[C---:B------:R-:W-:Y:S02]  /*2870*/  ISETP.LT.OR P3, PT, R3.reuse, 0x9, !P0 ;  /* 0x000000090300780c */ /* 0x040fe40004761670 */
[C---:B------:R-:W-:Y:S01]  /*2880*/  ISETP.LT.OR P5, PT, R3.reuse, 0xa, !P0 ;  /* 0x0000000a0300780c */ /* 0x040fe200047a1670 */
[----:B------:R3:W-:Y:S01]  /*2890*/  @!P2 STG.E.U8 desc[UR36][R6.64], R57 ;  /* 0x000000390600a986 */ /* 0x0007e2000c101124 */
[----:B------:R-:W-:-:S06]  /*28a0*/  ISETP.LT.OR P2, PT, R3, 0x9, !P1 ;  /* 0x000000090300780c */ /* 0x000fcc0004f41670 */
[----:B------:R-:W-:Y:S07]  /*28b0*/  @P4 BRA `(.L_x_43) ;  /* 0x00000000000c4947 */ /* 0x000fee0003800000 */
[----:B--2---:R-:W3:Y:S02]  /*28c0*/  LDG.E.U8 R91, desc[UR36][R100.64+0x1] ;  /* 0x00000124645b7981 */ /* 0x004ee4000c1e1100 */
[----:B---3--:R-:W-:-:S05]  /*28d0*/  PRMT R57, R91, 0x8880, RZ ;  /* 0x000088805b397816 */ /* 0x008fca00000000ff */
[----:B------:R-:W-:-:S07]  /*28e0*/  IMAD R88, R57, R90, RZ ;  /* 0x0000005a39587224 */ /* 0x000fce00078e02ff */
.L_x_43:
[----:B------:R-:W-:Y:S05]  /*28f0*/  BSYNC B1 ;  /* 0x0000000000017941 */ /* 0x000fea0003800000 */
.L_x_42:
[----:B------:R-:W-:Y:S01]  /*2900*/  @!P4 IMAD R59, R59, R89, R88 ;  /* 0x000000593b3bc224 */ /* 0x000fe200078e0258 */
[----:B------:R-:W-:Y:S04]  /*2910*/  BSSY B1, `(.L_x_44) ;  /* 0x0000006000017945 */ /* 0x000fe80003800000 */
[----:B------:R4:W-:Y:S01]  /*2920*/  @!P4 STG.E.U8 desc[UR36][R6.64+0x1], R59 ;  /* 0x0000013b0600c986 */ /* 0x0009e2000c101124 */
[----:B------:R-:W-:Y:S05]  /*2930*/  @P3 BRA `(.L_x_45) ;  /* 0x00000000000c3947 */ /* 0x000fea0003800000 */
[----:B--2---:R-:W3:Y:S02]  /*2940*/  LDG.E.U8 R91, desc[UR36][R96.64+0x8] ;  /* 0x00000824605b7981 */ /* 0x004ee4000c1e1100 */
[----:B---3--:R-:W-:-:S05]  /*2950*/  PRMT R57, R91, 0x8880, RZ ;  /* 0x000088805b397816 */ /* 0x008fca00000000ff */
[----:B------:R-:W-:-:S07]  /*2960*/  IMAD R88, R57, R90, RZ ;  /* 0x0000005a39587224 */ /* 0x000fce00078e02ff */
.L_x_45:
[----:B------:R-:W-:Y:S05]  /*2970*/  BSYNC B1 ;  /* 0x0000000000017941 */ /* 0x000fea0003800000 */
.L_x_44:
[----:B---3--:R-:W-:Y:S01]  /*2980*/  @!P3 IMAD R57, R60, R89, R88 ;  /* 0x000000593c39b224 */ /* 0x008fe200078e0258 */
[----:B------:R-:W-:Y:S04]  /*2990*/  BSSY B1, `(.L_x_46) ;  /* 0x0000006000017945 */ /* 0x000fe80003800000 */
[----:B------:R3:W-:Y:S01]  /*29a0*/  @!P3 STG.E.U8 desc[UR36][R94.64+0x8], R57 ;  /* 0x000008395e00b986 */ /* 0x0007e2000c101124 */
[----:B------:R-:W-:Y:S05]  /*29b0*/  @P5 BRA `(.L_x_47) ;  /* 0x00000000000c5947 */ /* 0x000fea0003800000 */
[----:B--2---:R-:W3:Y:S02]  /*29c0*/  LDG.E.U8 R91, desc[UR36][R96.64+0x9] ;  /* 0x00000924605b7981 */ /* 0x004ee4000c1e1100 */
[----:B---3--:R-:W-:-:S05]  /*29d0*/  PRMT R57, R91, 0x8880, RZ ;  /* 0x000088805b397816 */ /* 0x008fca00000000ff */
[----:B------:R-:W-:-:S07]  /*29e0*/  IMAD R88, R57, R90, RZ ;  /* 0x0000005a39587224 */ /* 0x000fce00078e02ff */
.L_x_47:
[----:B------:R-:W-:Y:S05]  /*29f0*/  BSYNC B1 ;  /* 0x0000000000017941 */ /* 0x000fea0003800000 */
.L_x_46:
[----:B------:R-:W-:Y:S01]  /*2a00*/  @!P5 IMAD R61, R61, R89, R88 ;  /* 0x000000593d3dd224 */ /* 0x000fe200078e0258 */
[----:B------:R-:W-:Y:S04]  /*2a10*/  BSSY B1, `(.L_x_48) ;  /* 0x0000006000017945 */ /* 0x000fe80003800000 */
[----:B------:R0:W-:Y:S01]  /*2a20*/  @!P5 STG.E.U8 desc[UR36][R94.64+0x9], R61 ;  /* 0x0000093d5e00d986 */ /* 0x0001e2000c101124 */
[----:B------:R-:W-:Y:S05]  /*2a30*/  @P2 BRA `(.L_x_49) ;  /* 0x00000000000c2947 */ /* 0x000fea0003800000 */
[----:B--2---:R-:W3:Y:S02]  /*2a40*/  LDG.E.U8 R91, desc[UR36][R100.64+0x8] ;  /* 0x00000824645b7981 */ /* 0x004ee4000c1e1100 */
[----:B---3--:R-:W-:-:S05]  /*2a50*/  PRMT R57, R91, 0x8880, RZ ;  /* 0x000088805b397816 */ /* 0x008fca00000000ff */
[----:B------:R-:W-:-:S07]  /*2a60*/  IMAD R88, R57, R90, RZ ;  /* 0x0000005a39587224 */ /* 0x000fce00078e02ff */
.L_x_49:
[----:B------:R-:W-:Y:S05]  /*2a70*/  BSYNC B1 ;  /* 0x0000000000017941 */ /* 0x000fea0003800000 */
.L_x_48:
        /* <DEDUP_REMOVED lines=11> */
.L_x_51:
[----:B------:R-:W-:Y:S05]  /*2b30*/  BSYNC B1 ;  /* 0x0000000000017941 */ /* 0x000fea0003800000 */
.L_x_50:
[----:B------:R-:W-:Y:S01]  /*2b40*/  @!P4 IMAD R63, R63, R89, R88 ;  /* 0x000000593f3fc224 */ /* 0x000fe200078e0258 */
[----:B------:R-:W-:Y:S04]  /*2b50*/  BSSY B1, `(.L_x_52) ;  /* 0x0000006000017945 */ /* 0x000fe80003800000 */
[----:B------:R0:W-:Y:S01]  /*2b60*/  @!P4 STG.E.U8 desc[UR36][R6.64+0x9], R63 ;  /* 0x0000093f0600c986 */ /* 0x0001e2000c101124 */
[----:B------:R-:W-:Y:S05]  /*2b70*/  @P3 BRA `(.L_x_53) ;  /* 0x00000000000c3947 */ /* 0x000fea0003800000 */
[----:B--2---:R-:W3:Y:S02]  /*2b80*/  LDG.E.U8 R91, desc[UR36][R96.64+0x10] ;  /* 0x00001024605b7981 */ /* 0x004ee4000c1e1100 */
[----:B---3--:R-:W-:-:S05]  /*2b90*/  PRMT R57, R91, 0x8880, RZ ;  /* 0x000088805b397816 */ /* 0x008fca00000000ff */
[----:B------:R-:W-:-:S07]  /*2ba0*/  IMAD R88, R57, R90, RZ ;  /* 0x0000005a39587224 */ /* 0x000fce00078e02ff */
.L_x_53:
[----:B------:R-:W-:Y:S05]  /*2bb0*/  BSYNC B1 ;  /* 0x0000000000017941 */ /* 0x000fea0003800000 */
.L_x_52:
[----:B---3--:R-:W-:Y:S01]  /*2bc0*/  @!P3 IMAD R57, R64, R89, R88 ;  /* 0x000000594039b224 */ /* 0x008fe200078e0258 */
[----:B------:R-:W-:Y:S04]  /*2bd0*/  BSSY B1, `(.L_x_54) ;  /* 0x0000006000017945 */ /* 0x000fe80003800000 */
[----:B------:R3:W-:Y:S01]  /*2be0*/  @!P3 STG.E.U8 desc[UR36][R94.64+0x10], R57 ;  /* 0x000010395e00b986 */ /* 0x0007e2000c101124 */
[----:B------:R-:W-:Y:S05]  /*2bf0*/  @P5 BRA `(.L_x_55) ;  /* 0x00000000000c5947 */ /* 0x000fea0003800000 */
[----:B--2---:R-:W3:Y:S02]  /*2c00*/  LDG.E.U8 R91, desc[UR36][R96.64+0x11] ;  /* 0x00001124605b7981 */ /* 0x004ee4000c1e1100 */
[----:B---3--:R-:W-:-:S05]  /*2c10*/  PRMT R57, R91, 0x8880, RZ ;  /* 0x000088805b397816 */ /* 0x008fca00000000ff */
[----:B------:R-:W-:-:S07]  /*2c20*/  IMAD R88, R57, R90, RZ ;  /* 0x0000005a39587224 */ /* 0x000fce00078e02ff */
.L_x_55:
[----:B------:R-:W-:Y:S05]  /*2c30*/  BSYNC B1 ;  /* 0x0000000000017941 */ /* 0x000fea0003800000 */
.L_x_54:
[----:B------:R-:W-:Y:S01]  /*2c40*/  @!P5 IMAD R65, R65, R89, R88 ;  /* 0x000000594141d224 */ /* 0x000fe200078e0258 */
[----:B------:R-:W-:Y:S04]  /*2c50*/  BSSY B1, `(.L_x_56) ;  /* 0x0000006000017945 */ /* 0x000fe80003800000 */
[----:B------:R0:W-:Y:S01]  /*2c60*/  @!P5 STG.E.U8 desc[UR36][R94.64+0x11], R65 ;  /* 0x000011415e00d986 */ /* 0x0001e2000c101124 */
[----:B------:R-:W-:Y:S05]  /*2c70*/  @P2 BRA `(.L_x_57) ;  /* 0x00000000000c2947 */ /* 0x000fea0003800000 */
[----:B--2---:R-:W3:Y:S02]  /*2c80*/  LDG.E.U8 R91, desc[UR36][R100.64+0x10] ;  /* 0x00001024645b7981 */ /* 0x004ee4000c1e1100 */
[----:B---3--:R-:W-:-:S05]  /*2c90*/  PRMT R57, R91, 0x8880, RZ ;  /* 0x000088805b397816 */ /* 0x008fca00000000ff */
[----:B------:R-:W-:-:S07]  /*2ca0*/  IMAD R88, R57, R90, RZ ;  /* 0x0000005a39587224 */ /* 0x000fce00078e02ff */
.L_x_57:
[----:B------:R-:W-:Y:S05]  /*2cb0*/  BSYNC B1 ;  /* 0x0000000000017941 */ /* 0x000fea0003800000 */
.L_x_56:
        /* <DEDUP_REMOVED lines=11> */
.L_x_59:
[----:B------:R-:W-:Y:S05]  /*2d70*/  BSYNC B1 ;  /* 0x0000000000017941 */ /* 0x000fea0003800000 */
.L_x_58:
[----:B------:R-:W-:Y:S01]  /*2d80*/  @!P4 IMAD R67, R67, R89, R88 ;  /* 0x000000594343c224 */ /* 0x000fe200078e0258 */
[----:B------:R-:W-:Y:S04]  /*2d90*/  BSSY B1, `(.L_x_60) ;  /* 0x0000006000017945 */ /* 0x000fe80003800000 */
[----:B------:R0:W-:Y:S01]  /*2da0*/  @!P4 STG.E.U8 desc[UR36][R6.64+0x11], R67 ;  /* 0x000011430600c986 */ /* 0x0001e2000c101124 */
[----:B------:R-:W-:Y:S05]  /*2db0*/  @P3 BRA `(.L_x_61) ;  /* 0x00000000000c3947 */ /* 0x000fea0003800000 */
[----:B--2---:R-:W3:Y:S02]  /*2dc0*/  LDG.E.U8 R91, desc[UR36][R96.64+0x18] ;  /* 0x00001824605b7981 */ /* 0x004ee4000c1e1100 */
[----:B---3--:R-:W-:-:S05]  /*2dd0*/  PRMT R57, R91, 0x8880, RZ ;  /* 0x000088805b397816 */ /* 0x008fca00000000ff */
[----:B------:R-:W-:-:S07]  /*2de0*/  IMAD R88, R57, R90, RZ ;  /* 0x0000005a39587224 */ /* 0x000fce00078e02ff */
.L_x_61:
[----:B------:R-:W-:Y:S05]  /*2df0*/  BSYNC B1 ;  /* 0x0000000000017941 */ /* 0x000fea0003800000 */
.L_x_60:
[----:B---3--:R-:W-:Y:S01]  /*2e00*/  @!P3 IMAD R57, R68, R89, R88 ;  /* 0x000000594439b224 */ /* 0x008fe200078e0258 */
[----:B------:R-:W-:Y:S04]  /*2e10*/  BSSY B1, `(.L_x_62) ;  /* 0x0000006000017945 */ /* 0x000fe80003800000 */
[----:B------:R3:W-:Y:S01]  /*2e20*/  @!P3 STG.E.U8 desc[UR36][R94.64+0x18], R57 ;  /* 0x000018395e00b986 */ /* 0x0007e2000c101124 */
[----:B------:R-:W-:Y:S05]  /*2e30*/  @P5 BRA `(.L_x_63) ;  /* 0x00000000000c5947 */ /* 0x000fea0003800000 */
[----:B--2---:R-:W3:Y:S02]  /*2e40*/  LDG.E.U8 R91, desc[UR36][R96.64+0x19] ;  /* 0x00001924605b7981 */ /* 0x004ee4000c1e1100 */
[----:B---3--:R-:W-:-:S05]  /*2e50*/  PRMT R57, R91, 0x8880, RZ ;  /* 0x000088805b397816 */ /* 0x008fca00000000ff */
[----:B------:R-:W-:-:S07]  /*2e60*/  IMAD R88, R57, R90, RZ ;  /* 0x0000005a39587224 */ /* 0x000fce00078e02ff */
.L_x_63:
[----:B------:R-:W-:Y:S05]  /*2e70*/  BSYNC B1 ;  /* 0x0000000000017941 */ /* 0x000fea0003800000 */
.L_x_62:
[----:B------:R-:W-:Y:S01]  /*2e80*/  @!P5 IMAD R69, R69, R89, R88 ;  /* 0x000000594545d224 */ /* 0x000fe200078e0258 */
[----:B------:R-:W-:Y:S04]  /*2e90*/  BSSY B1, `(.L_x_64) ;  /* 0x0000006000017945 */ /* 0x000fe80003800000 */
[----:B------:R0:W-:Y:S01]  /*2ea0*/  @!P5 STG.E.U8 desc[UR36][R94.64+0x19], R69 ;  /* 0x000019455e00d986 */ /* 0x0001e2000c101124 */
[----:B------:R-:W-:Y:S05]  /*2eb0*/  @P2 BRA `(.L_x_65) ;  /* 0x00000000000c2947 */ /* 0x000fea0003800000 */
[----:B--2---:R-:W3:Y:S02]  /*2ec0*/  LDG.E.U8 R91, desc[UR36][R100.64+0x18] ;  /* 0x00001824645b7981 */ /* 0x004ee4000c1e1100 */
[----:B---3--:R-:W-:-:S05]  /*2ed0*/  PRMT R57, R91, 0x8880, RZ ;  /* 0x000088805b397816 */ /* 0x008fca00000000ff */
[----:B------:R-:W-:-:S07]  /*2ee0*/  IMAD R88, R57, R90, RZ ;  /* 0x0000005a39587224 */ /* 0x000fce00078e02ff */
.L_x_65:
[----:B------:R-:W-:Y:S05]  /*2ef0*/  BSYNC B1 ;  /* 0x0000000000017941 */ /* 0x000fea0003800000 */
.L_x_64:
        /* <DEDUP_REMOVED lines=11> */
.L_x_67:
[----:B------:R-:W-:Y:S05]  /*2fb0*/  BSYNC B1 ;  /* 0x0000000000017941 */ /* 0x000fea0003800000 */
.L_x_66:
[----:B------:R-:W-:Y:S01]  /*2fc0*/  @!P4 IMAD R71, R71, R89, R88 ;  /* 0x000000594747c224 */ /* 0x000fe200078e0258 */
[----:B------:R-:W-:Y:S04]  /*2fd0*/  BSSY B1, `(.L_x_68) ;  /* 0x0000006000017945 */ /* 0x000fe80003800000 */
[----:B------:R0:W-:Y:S01]  /*2fe0*/  @!P4 STG.E.U8 desc[UR36][R6.64+0x19], R71 ;  /* 0x000019470600c986 */ /* 0x0001e2000c101124 */
[----:B------:R-:W-:Y:S05]  /*2ff0*/  @P3 BRA `(.L_x_69) ;  /* 0x00000000000c3947 */ /* 0x000fea0003800000 */
[----:B--2---:R-:W3:Y:S02]  /*3000*/  LDG.E.U8 R91, desc[UR36][R96.64+0x20] ;  /* 0x00002024605b7981 */ /* 0x004ee4000c1e1100 */
[----:B---3--:R-:W-:-:S05]  /*3010*/  PRMT R57, R91, 0x8880, RZ ;  /* 0x000088805b397816 */ /* 0x008fca00000000ff */
[----:B------:R-:W-:-:S07]  /*3020*/  IMAD R88, R57, R90, RZ ;  /* 0x0000005a39587224 */ /* 0x000fce00078e02ff */
.L_x_69:
[----:B------:R-:W-:Y:S05]  /*3030*/  BSYNC B1 ;  /* 0x0000000000017941 */ /* 0x000fea0003800000 */
.L_x_68:
[----:B---3--:R-:W-:Y:S01]  /*3040*/  @!P3 IMAD R57, R72, R89, R88 ;  /* 0x000000594839b224 */ /* 0x008fe200078e0258 */
[----:B------:R-:W-:Y:S04]  /*3050*/  BSSY B1, `(.L_x_70) ;  /* 0x0000006000017945 */ /* 0x000fe80003800000 */
[----:B------:R3:W-:Y:S01]  /*3060*/  @!P3 STG.E.U8 desc[UR36][R94.64+0x20], R57 ;  /* 0x000020395e00b986 */ /* 0x0007e2000c101124 */
[----:B------:R-:W-:Y:S05]  /*3070*/  @P5 BRA `(.L_x_71) ;  /* 0x00000000000c5947 */ /* 0x000fea0003800000 */
[----:B--2---:R-:W3:Y:S02]  /*3080*/  LDG.E.U8 R91, desc[UR36][R96.64+0x21] ;  /* 0x00002124605b7981 */ /* 0x004ee4000c1e1100 */
[----:B---3--:R-:W-:-:S05]  /*3090*/  PRMT R57, R91, 0x8880, RZ ;  /* 0x000088805b397816 */ /* 0x008fca00000000ff */
[----:B------:R-:W-:-:S07]  /*30a0*/  IMAD R88, R57, R90, RZ ;  /* 0x0000005a39587224 */ /* 0x000fce00078e02ff */
.L_x_71:
[----:B------:R-:W-:Y:S05]  /*30b0*/  BSYNC B1 ;  /* 0x0000000000017941 */ /* 0x000fea0003800000 */
.L_x_70:
[----:B------:R-:W-:Y:S01]  /*30c0*/  @!P5 IMAD R73, R73, R89, R88 ;  /* 0x000000594949d224 */ /* 0x000fe200078e0258 */
[----:B------:R-:W-:Y:S04]  /*30d0*/  BSSY B1, `(.L_x_72) ;  /* 0x0000006000017945 */ /* 0x000fe80003800000 */
[----:B------:R0:W-:Y:S01]  /*30e0*/  @!P5 STG.E.U8 desc[UR36][R94.64+0x21], R73 ;  /* 0x000021495e00d986 */ /* 0x0001e2000c101124 */
[----:B------:R-:W-:Y:S05]  /*30f0*/  @P2 BRA `(.L_x_73) ;  /* 0x00000000000c2947 */ /* 0x000fea0003800000 */
[----:B--2---:R-:W3:Y:S02]  /*3100*/  LDG.E.U8 R91, desc[UR36][R100.64+0x20] ;  /* 0x00002024645b7981 */ /* 0x004ee4000c1e1100 */
[----:B---3--:R-:W-:-:S05]  /*3110*/  PRMT R57, R91, 0x8880, RZ ;  /* 0x000088805b397816 */ /* 0x008fca00000000ff */
[----:B------:R-:W-:-:S07]  /*3120*/  IMAD R88, R57, R90, RZ ;  /* 0x0000005a39587224 */ /* 0x000fce00078e02ff */
.L_x_73:
[----:B------:R-:W-:Y:S05]  /*3130*/  BSYNC B1 ;  /* 0x0000000000017941 */ /* 0x000fea0003800000 */
.L_x_72:
        /* <DEDUP_REMOVED lines=11> */
.L_x_75:
[----:B------:R-:W-:Y:S05]  /*31f0*/  BSYNC B1 ;  /* 0x0000000000017941 */ /* 0x000fea0003800000 */
.L_x_74:
[----:B------:R-:W-:Y:S01]  /*3200*/  @!P4 IMAD R75, R75, R89, R88 ;  /* 0x000000594b4bc224 */ /* 0x000fe200078e0258 */
[----:B------:R-:W-:Y:S04]  /*3210*/  BSSY B1, `(.L_x_76) ;  /* 0x0000006000017945 */ /* 0x000fe80003800000 */
[----:B------:R0:W-:Y:S01]  /*3220*/  @!P4 STG.E.U8 desc[UR36][R6.64+0x21], R75 ;  /* 0x0000214b0600c986 */ /* 0x0001e2000c101124 */
[----:B------:R-:W-:Y:S05]  /*3230*/  @P3 BRA `(.L_x_77) ;  /* 0x00000000000c3947 */ /* 0x000fea0003800000 */
[----:B--2---:R-:W3:Y:S02]  /*3240*/  LDG.E.U8 R91, desc[UR36][R96.64+0x28] ;  /* 0x00002824605b7981 */ /* 0x004ee4000c1e1100 */
[----:B---3--:R-:W-:-:S05]  /*3250*/  PRMT R57, R91, 0x8880, RZ ;  /* 0x000088805b397816 */ /* 0x008fca00000000ff */
[----:B------:R-:W-:-:S07]  /*3260*/  IMAD R88, R57, R90, RZ ;  /* 0x0000005a39587224 */ /* 0x000fce00078e02ff */
.L_x_77:
[----:B------:R-:W-:Y:S05]  /*3270*/  BSYNC B1 ;  /* 0x0000000000017941 */ /* 0x000fea0003800000 */
.L_x_76:
[----:B---3--:R-:W-:Y:S01]  /*3280*/  @!P3 IMAD R57, R76, R89, R88 ;  /* 0x000000594c39b224 */ /* 0x008fe200078e0258 */
[----:B------:R-:W-:Y:S04]  /*3290*/  BSSY B1, `(.L_x_78) ;  /* 0x0000006000017945 */ /* 0x000fe80003800000 */
[----:B------:R3:W-:Y:S01]  /*32a0*/  @!P3 STG.E.U8 desc[UR36][R94.64+0x28], R57 ;  /* 0x000028395e00b986 */ /* 0x0007e2000c101124 */
[----:B------:R-:W-:Y:S05]  /*32b0*/  @P5 BRA `(.L_x_79) ;  /* 0x00000000000c5947 */ /* 0x000fea0003800000 */
[----:B--2---:R-:W3:Y:S02]  /*32c0*/  LDG.E.U8 R91, desc[UR36][R96.64+0x29] ;  /* 0x00002924605b7981 */ /* 0x004ee4000c1e1100 */
[----:B---3--:R-:W-:-:S05]  /*32d0*/  PRMT R57, R91, 0x8880, RZ ;  /* 0x000088805b397816 */ /* 0x008fca00000000ff */
[----:B------:R-:W-:-:S07]  /*32e0*/  IMAD R88, R57, R90, RZ ;  /* 0x0000005a39587224 */ /* 0x000fce00078e02ff */
.L_x_79:
[----:B------:R-:W-:Y:S05]  /*32f0*/  BSYNC B1 ;  /* 0x0000000000017941 */ /* 0x000fea0003800000 */
.L_x_78:
[----:B------:R-:W-:Y:S01]  /*3300*/  @!P5 IMAD R77, R77, R89, R88 ;  /* 0x000000594d4dd224 */ /* 0x000fe200078e0258 */
[----:B------:R-:W-:Y:S04]  /*3310*/  BSSY B1, `(.L_x_80) ;  /* 0x0000006000017945 */ /* 0x000fe80003800000 */
[----:B------:R0:W-:Y:S01]  /*3320*/  @!P5 STG.E.U8 desc[UR36][R94.64+0x29], R77 ;  /* 0x0000294d5e00d986 */ /* 0x0001e2000c101124 */
[----:B------:R-:W-:Y:S05]  /*3330*/  @P2 BRA `(.L_x_81) ;  /* 0x00000000000c2947 */ /* 0x000fea0003800000 */
[----:B--2---:R-:W3:Y:S02]  /*3340*/  LDG.E.U8 R91, desc[UR36][R100.64+0x28] ;  /* 0x00002824645b7981 */ /* 0x004ee4000c1e1100 */
[----:B---3--:R-:W-:-:S05]  /*3350*/  PRMT R57, R91, 0x8880, RZ ;  /* 0x000088805b397816 */ /* 0x008fca00000000ff */
[----:B------:R-:W-:-:S07]  /*3360*/  IMAD R88, R57, R90, RZ ;  /* 0x0000005a39587224 */ /* 0x000fce00078e02ff */
.L_x_81:
[----:B------:R-:W-:Y:S05]  /*3370*/  BSYNC B1 ;  /* 0x0000000000017941 */ /* 0x000fea0003800000 */
.L_x_80:
        /* <DEDUP_REMOVED lines=11> */
.L_x_83:
[----:B------:R-:W-:Y:S05]  /*3430*/  BSYNC B1 ;  /* 0x0000000000017941 */ /* 0x000fea0003800000 */
.L_x_82:
[----:B------:R-:W-:Y:S01]  /*3440*/  @!P4 IMAD R79, R79, R89, R88 ;  /* 0x000000594f4fc224 */ /* 0x000fe200078e0258 */
[----:B------:R-:W-:Y:S04]  /*3450*/  BSSY B1, `(.L_x_84) ;  /* 0x0000006000017945 */ /* 0x000fe80003800000 */
[----:B------:R0:W-:Y:S01]  /*3460*/  @!P4 STG.E.U8 desc[UR36][R6.64+0x29], R79 ;  /* 0x0000294f0600c986 */ /* 0x0001e2000c101124 */
[----:B------:R-:W-:Y:S05]  /*3470*/  @P3 BRA `(.L_x_85) ;  /* 0x00000000000c3947 */ /* 0x000fea0003800000 */
[----:B--2---:R-:W3:Y:S02]  /*3480*/  LDG.E.U8 R91, desc[UR36][R96.64+0x30] ;  /* 0x00003024605b7981 */ /* 0x004ee4000c1e1100 */
[----:B---3--:R-:W-:-:S05]  /*3490*/  PRMT R57, R91, 0x8880, RZ ;  /* 0x000088805b397816 */ /* 0x008fca00000000ff */
[----:B------:R-:W-:-:S07]  /*34a0*/  IMAD R88, R57, R90, RZ ;  /* 0x0000005a39587224 */ /* 0x000fce00078e02ff */
.L_x_85:
[----:B------:R-:W-:Y:S05]  /*34b0*/  BSYNC B1 ;  /* 0x0000000000017941 */ /* 0x000fea0003800000 */
.L_x_84:
[----:B---3--:R-:W-:Y:S01]  /*34c0*/  @!P3 IMAD R57, R80, R89, R88 ;  /* 0x000000595039b224 */ /* 0x008fe200078e0258 */
[----:B------:R-:W-:Y:S04]  /*34d0*/  BSSY B1, `(.L_x_86) ;  /* 0x0000006000017945 */ /* 0x000fe80003800000 */
[----:B------:R3:W-:Y:S01]  /*34e0*/  @!P3 STG.E.U8 desc[UR36][R94.64+0x30], R57 ;  /* 0x000030395e00b986 */ /* 0x0007e2000c101124 */
[----:B------:R-:W-:Y:S05]  /*34f0*/  @P5 BRA `(.L_x_87) ;  /* 0x00000000000c5947 */ /* 0x000fea0003800000 */
[----:B--2---:R-:W3:Y:S02]  /*3500*/  LDG.E.U8 R91, desc[UR36][R96.64+0x31] ;  /* 0x00003124605b7981 */ /* 0x004ee4000c1e1100 */
[----:B---3--:R-:W-:-:S05]  /*3510*/  PRMT R57, R91, 0x8880, RZ ;  /* 0x000088805b397816 */ /* 0x008fca00000000ff */
[----:B------:R-:W-:-:S07]  /*3520*/  IMAD R88, R57, R90, RZ ;  /* 0x0000005a39587224 */ /* 0x000fce00078e02ff */
.L_x_87:
[----:B------:R-:W-:Y:S05]  /*3530*/  BSYNC B1 ;  /* 0x0000000000017941 */ /* 0x000fea0003800000 */
.L_x_86:
[----:B------:R-:W-:Y:S01]  /*3540*/  @!P5 IMAD R81, R81, R89, R88 ;  /* 0x000000595151d224 */ /* 0x000fe200078e0258 */
[----:B------:R-:W-:Y:S04]  /*3550*/  BSSY B1, `(.L_x_88) ;  /* 0x0000006000017945 */ /* 0x000fe80003800000 */
[----:B------:R0:W-:Y:S01]  /*3560*/  @!P5 STG.E.U8 desc[UR36][R94.64+0x31], R81 ;  /* 0x000031515e00d986 */ /* 0x0001e2000c101124 */
[----:B------:R-:W-:Y:S05]  /*3570*/  @P2 BRA `(.L_x_89) ;  /* 0x00000000000c2947 */ /* 0x000fea0003800000 */
[----:B--2---:R-:W3:Y:S02]  /*3580*/  LDG.E.U8 R91, desc[UR36][R100.64+0x30] ;  /* 0x00003024645b7981 */ /* 0x004ee4000c1e1100 */
[----:B---3--:R-:W-:-:S05]  /*3590*/  PRMT R57, R91, 0x8880, RZ ;  /* 0x000088805b397816 */ /* 0x008fca00000000ff */
[----:B------:R-:W-:-:S07]  /*35a0*/  IMAD R88, R57, R90, RZ ;  /* 0x0000005a39587224 */ /* 0x000fce00078e02ff */
.L_x_89:
[----:B------:R-:W-:Y:S05]  /*35b0*/  BSYNC B1 ;  /* 0x0000000000017941 */ /* 0x000fea0003800000 */
.L_x_88:
[C---:B------:R-:W-:Y:S01]  /*35c0*/  ISETP.LT.OR P4, PT, R3.reuse, 0x32, !P1 ;  /* 0x000000320300780c */ /* 0x040fe20004f81670 */
[----:B---3--:R-:W-:Y:S01]  /*35d0*/  @!P2 IMAD R57, R82, R89, R88 ;  /* 0x000000595239a224 */ /* 0x008fe200078e0258 */
[----:B------:R-:W-:Y:S01]  /*35e0*/  BSSY B1, `(.L_x_90) ;  /* 0x000000b000017945 */ /* 0x000fe20003800000 */
[C---:B------:R-:W-:Y:S02]  /*35f0*/  ISETP.LT.OR P3, PT, R3.reuse, 0x39, !P0 ;  /* 0x000000390300780c */ /* 0x040fe40004761670 */
[----:B----4-:R-:W-:Y:S01]  /*3600*/  IADD3 R59, P5, R4, 0x80, RZ ;  /* 0x00000080043b7810 */ /* 0x010fe20007fbe0ff */
[----:B------:R3:W-:Y:S01]  /*3610*/  @!P2 STG.E.U8 desc[UR36][R6.64+0x30], R57 ;  /* 0x000030390600a986 */ /* 0x0007e2000c101124 */
[C---:B------:R-:W-:Y:S02]  /*3620*/  ISETP.LT.OR P2, PT, R3.reuse, 0x39, !P1 ;  /* 0x000000390300780c */ /* 0x040fe40004f41670 */
[C---:B------:R-:W-:Y:S02]  /*3630*/  ISETP.LT.OR P0, PT, R3.reuse, 0x3a, !P0 ;  /* 0x0000003a0300780c */ /* 0x040fe40004701670 */
[----:B------:R-:W-:-:S02]  /*3640*/  ISETP.LT.OR P1, PT, R3, 0x3a, !P1 ;  /* 0x0000003a0300780c */ /* 0x000fc40004f21670 */
[----:B------:R-:W-:Y:S11]  /*3650*/  @P4 BRA `(.L_x_91) ;  /* 0x00000000000c4947 */ /* 0x000ff60003800000 */
[----:B--2---:R-:W3:Y:S02]  /*3660*/  LDG.E.U8 R91, desc[UR36][R100.64+0x31] ;  /* 0x00003124645b7981 */ /* 0x004ee4000c1e1100 */
[----:B---3--:R-:W-:-:S05]  /*3670*/  PRMT R57, R91, 0x8880, RZ ;  /* 0x000088805b397816 */ /* 0x008fca00000000ff */
[----:B------:R-:W-:-:S07]  /*3680*/  IMAD R88, R57, R90, RZ ;  /* 0x0000005a39587224 */ /* 0x000fce00078e02ff */
.L_x_91:
[----:B------:R-:W-:Y:S05]  /*3690*/  BSYNC B1 ;  /* 0x0000000000017941 */ /* 0x000fea0003800000 */
.L_x_90:
[----:B------:R-:W-:Y:S01]  /*36a0*/  @!P4 IMAD R83, R83, R89, R88 ;  /* 0x000000595353c224 */ /* 0x000fe200078e0258 */
[----:B------:R-:W-:Y:S04]  /*36b0*/  BSSY B1, `(.L_x_92) ;  /* 0x0000006000017945 */ /* 0x000fe80003800000 */
[----:B------:R4:W-:Y:S01]  /*36c0*/  @!P4 STG.E.U8 desc[UR36][R6.64+0x31], R83 ;  /* 0x000031530600c986 */ /* 0x0009e2000c101124 */
[----:B------:R-:W-:Y:S05]  /*36d0*/  @P3 BRA `(.L_x_93) ;  /* 0x00000000000c3947 */ /* 0x000fea0003800000 */
[----:B--2---:R-:W3:Y:S02]  /*36e0*/  LDG.E.U8 R91, desc[UR36][R96.64+0x38] ;  /* 0x00003824605b7981 */ /* 0x004ee4000c1e1100 */
[----:B---3--:R-:W-:-:S05]  /*36f0*/  PRMT R57, R91, 0x8880, RZ ;  /* 0x000088805b397816 */ /* 0x008fca00000000ff */
[----:B------:R-:W-:-:S07]  /*3700*/  IMAD R88, R57, R90, RZ ;  /* 0x0000005a39587224 */ /* 0x000fce00078e02ff */
.L_x_93:
[----:B------:R-:W-:Y:S05]  /*3710*/  BSYNC B1 ;  /* 0x0000000000017941 */ /* 0x000fea0003800000 */
.L_x_92:
[----:B---3--:R-:W-:Y:S01]  /*3720*/  @!P3 IMAD R57, R84, R89, R88 ;  /* 0x000000595439b224 */ /* 0x008fe200078e0258 */
[----:B------:R-:W-:Y:S01]  /*3730*/  BSSY B1, `(.L_x_94) ;  /* 0x0000007000017945 */ /* 0x000fe20003800000 */
[----:B0-----:R-:W-:-:S03]  /*3740*/  IMAD.X R61, RZ, RZ, R5, P5 ;  /* 0x000000ffff3d7224 */ /* 0x001fc600028e0605 */
[----:B------:R0:W-:Y:S01]  /*3750*/  @!P3 STG.E.U8 desc[UR36][R94.64+0x38], R57 ;  /* 0x000038395e00b986 */ /* 0x0001e2000c101124 */
[----:B------:R-:W-:Y:S05]  /*3760*/  @P0 BRA `(.L_x_95) ;  /* 0x00000000000c0947 */ /* 0x000fea0003800000 */
[----:B--2---:R-:W2:Y:S02]  /*3770*/  LDG.E.U8 R91, desc[UR36][R96.64+0x39] ;  /* 0x00003924605b7981 */ /* 0x004ea4000c1e1100 */
[----:B--2---:R-:W-:-:S05]  /*3780*/  PRMT R5, R91, 0x8880, RZ ;  /* 0x000088805b057816 */ /* 0x004fca00000000ff */
[----:B------:R-:W-:-:S07]  /*3790*/  IMAD R88, R5, R90, RZ ;  /* 0x0000005a05587224 */ /* 0x000fce00078e02ff */
.L_x_95:
[----:B------:R-:W-:Y:S05]  /*37a0*/  BSYNC B1 ;  /* 0x0000000000017941 */ /* 0x000fea0003800000 */
.L_x_94:
[----:B------:R-:W-:Y:S01]  /*37b0*/  @!P0 IMAD R85, R85, R89, R88 ;  /* 0x0000005955558224 */ /* 0x000fe200078e0258 */
[----:B------:R-:W-:Y:S01]  /*37c0*/  BSSY B1, `(.L_x_96) ;  /* 0x0000007000017945 */ /* 0x000fe20003800000 */
[----:B------:R-:W-:-:S03]  /*37d0*/  IMAD R4, R61, R92, RZ ;  /* 0x0000005c3d047224 */ /* 0x000fc600078e02ff */
[----:B------:R3:W-:Y:S01]  /*37e0*/  @!P0 STG.E.U8 desc[UR36][R94.64+0x39], R85 ;  /* 0x000039555e008986 */ /* 0x0007e2000c101124 */
[----:B------:R-:W-:Y:S05]  /*37f0*/  @P2 BRA `(.L_x_97) ;  /* 0x00000000000c2947 */ /* 0x000fea0003800000 */
[----:B--2---:R-:W2:Y:S02]  /*3800*/  LDG.E.U8 R91, desc[UR36][R100.64+0x38] ;  /* 0x00003824645b7981 */ /* 0x004ea4000c1e1100 */
[----:B--2---:R-:W-:-:S05]  /*3810*/  PRMT R5, R91, 0x8880, RZ ;  /* 0x000088805b057816 */ /* 0x004fca00000000ff */
[----:B------:R-:W-:-:S07]  /*3820*/  IMAD R88, R5, R90, RZ ;  /* 0x0000005a05587224 */ /* 0x000fce00078e02ff */
.L_x_97:
[----:B------:R-:W-:Y:S05]  /*3830*/  BSYNC B1 ;  /* 0x0000000000017941 */ /* 0x000fea0003800000 */
.L_x_96:
[----:B------:R-:W-:Y:S01]  /*3840*/  @!P2 IMAD R5, R86, R89, R88 ;  /* 0x000000595605a224 */ /* 0x000fe200078e0258 */
[----:B------:R-:W-:Y:S01]  /*3850*/  BSSY B1, `(.L_x_98) ;  /* 0x0000009000017945 */ /* 0x000fe20003800000 */
[C---:B0-----:R-:W-:Y:S02]  /*3860*/  IMAD R57, R59.reuse, R93, R4 ;  /* 0x0000005d3b397224 */ /* 0x041fe400078e0204 */
[CC--:B------:R-:W-:Y:S01]  /*3870*/  IMAD.WIDE.U32 R98, R59.reuse, R92.reuse, R98 ;  /* 0x0000005c3b627225 */ /* 0x0c0fe200078e0062 */
[----:B------:R0:W-:Y:S03]  /*3880*/  @!P2 STG.E.U8 desc[UR36][R6.64+0x38], R5 ;  /* 0x000038050600a986 */ /* 0x0001e6000c101124 */
[----:B------:R-:W-:Y:S01]  /*3890*/  IMAD.WIDE.U32 R92, R59, R92, R20 ;  /* 0x0000005c3b5c7225 */ /* 0x000fe200078e0014 */
[----:B------:R-:W-:Y:S06]  /*38a0*/  @P1 BRA `(.L_x_99) ;  /* 0x00000000000c1947 */ /* 0x000fec0003800000 */
[----:B--2---:R-:W0:Y:S02]  /*38b0*/  LDG.E.U8 R91, desc[UR36][R100.64+0x39] ;  /* 0x00003924645b7981 */ /* 0x004e24000c1e1100 */
[----:B0-----:R-:W-:-:S05]  /*38c0*/  PRMT R5, R91, 0x8880, RZ ;  /* 0x000088805b057816 */ /* 0x001fca00000000ff */
[----:B------:R-:W-:-:S07]  /*38d0*/  IMAD R88, R5, R90, RZ ;  /* 0x0000005a05587224 */ /* 0x000fce00078e02ff */
.L_x_99:
[----:B------:R-:W-:Y:S05]  /*38e0*/  BSYNC B1 ;  /* 0x0000000000017941 */ /* 0x000fea0003800000 */
.L_x_98:
[----:B------:R-:W-:Y:S01]  /*38f0*/  @!P1 IMAD R87, R87, R89, R88 ;  /* 0x0000005957579224 */ /* 0x000fe200078e0258 */
[----:B------:R-:W-:Y:S01]  /*3900*/  ISETP.GE.AND P2, PT, R102, 0x81, PT ;  /* 0x000000816600780c */ /* 0x000fe20003f46270 */
[----:B------:R-:W-:Y:S01]  /*3910*/  BSSY B1, `(.L_x_100) ;  /* 0x000000c000017945 */ /* 0x000fe20003800000 */
[----:B------:R-:W-:Y:S02]  /*3920*/  IADD3 R4, P5, R92, R12, RZ ;  /* 0x0000000c5c047210 */ /* 0x000fe40007fbe0ff */
[----:B------:R1:W-:Y:S01]  /*3930*/  @!P1 STG.E.U8 desc[UR36][R6.64+0x39], R87 ;  /* 0x0000395706009986 */ /* 0x0003e2000c101124 */
[----:B------:R-:W-:Y:S02]  /*3940*/  ISETP.LT.OR P1, PT, R3, 0x1, !P2 ;  /* 0x000000010300780c */ /* 0x000fe40005721670 */
[----:B0-----:R-:W-:Y:S02]  /*3950*/  IADD3.X R5, R13, R93, R57, P5, !PT ;  /* 0x0000005d0d057210 */ /* 0x001fe40002ffe439 */
[----:B------:R-:W-:-:S02]  /*3960*/  ISETP.GE.AND P0, PT, R102, 0x89, PT ;  /* 0x000000896600780c */ /* 0x000fc40003f06270 */
[----:B------:R-:W-:Y:S02]  /*3970*/  IADD3 R12, P4, P3, R14, R12, R98 ;  /* 0x0000000c0e0c7210 */ /* 0x000fe40007b9e062 */
[----:B------:R-:W-:-:S05]  /*3980*/  ISETP.LT.OR P5, PT, R3, 0x2, !P2 ;  /* 0x000000020300780c */ /* 0x000fca00057a1670 */
[----:B-1----:R-:W-:Y:S08]  /*3990*/  @P1 BRA `(.L_x_101) ;  /* 0x00000000000c1947 */ /* 0x002ff00003800000 */
[----:B--2---:R-:W4:Y:S02]  /*39a0*/  LDG.E.U8 R91, desc[UR36][R4.64] ;  /* 0x00000024045b7981 */ /* 0x004f24000c1e1100 */
[----:B----4-:R-:W-:-:S05]  /*39b0*/  PRMT R7, R91, 0x8880, RZ ;  /* 0x000088805b077816 */ /* 0x010fca00000000ff */
[----:B------:R-:W-:-:S07]  /*39c0*/  IMAD R88, R7, R90, RZ ;  /* 0x0000005a07587224 */ /* 0x000fce00078e02ff */
.L_x_101:
[----:B------:R-:W-:Y:S05]  /*39d0*/  BSYNC B1 ;  /* 0x0000000000017941 */ /* 0x000fea0003800000 */
.L_x_100:
[----:B----4-:R-:W-:Y:S01]  /*39e0*/  @!P1 IMAD R7, R24, R89, R88 ;  /* 0x0000005918079224 */ /* 0x010fe200078e0258 */
[----:B------:R-:W-:Y:S01]  /*39f0*/  BSSY B1, `(.L_x_102) ;  /* 0x0000007000017945 */ /* 0x000fe20003800000 */
[----:B------:R-:W-:-:S03]  /*3a00*/  IMAD.IADD R98, R57, 0x1, R99 ;  /* 0x0000000139627824 */ /* 0x000fc600078e0263 */
[----:B------:R0:W-:Y:S01]  /*3a10*/  @!P1 STG.E.U8 desc[UR36][R8.64], R7 ;  /* 0x0000000708009986 */ /* 0x0001e2000c101124 */
[----:B------:R-:W-:Y:S05]  /*3a20*/  @P5 BRA `(.L_x_103) ;  /* 0x00000000000c5947 */ /* 0x000fea0003800000 */
[----:B--2---:R-:W0:Y:S02]  /*3a30*/  LDG.E.U8 R91, desc[UR36][R4.64+0x1] ;  /* 0x00000124045b7981 */ /* 0x004e24000c1e1100 */
[----:B0-----:R-:W-:-:S05]  /*3a40*/  PRMT R7, R91, 0x8880, RZ ;  /* 0x000088805b077816 */ /* 0x001fca00000000ff */
[----:B------:R-:W-:-:S07]  /*3a50*/  IMAD R88, R7, R90, RZ ;  /* 0x0000005a07587224 */ /* 0x000fce00078e02ff */
.L_x_103:
[----:B------:R-:W-:Y:S05]  /*3a60*/  BSYNC B1 ;  /* 0x0000000000017941 */ /* 0x000fea0003800000 */
.L_x_102:
[----:B------:R-:W-:Y:S01]  /*3a70*/  ISETP.LT.OR P1, PT, R3, 0x1, !P0 ;  /* 0x000000010300780c */ /* 0x000fe20004721670 */
[----:B------:R-:W-:Y:S01]  /*3a80*/  @!P5 IMAD R25, R25, R89, R88 ;  /* 0x000000591919d224 */ /* 0x000fe200078e0258 */
[----:B------:R-:W-:Y:S01]  /*3a90*/  BSSY B1, `(.L_x_104) ;  /* 0x000000a000017945 */ /* 0x000fe20003800000 */
[----:B------:R-:W-:Y:S02]  /*3aa0*/  IADD3.X R13, R21, R13, R98, P4, P3 ;  /* 0x0000000d150d7210 */ /* 0x000fe400027e6462 */
[C---:B------:R-:W-:Y:S01]  /*3ab0*/  ISETP.LT.OR P4, PT, R3.reuse, 0x2, !P0 ;  /* 0x000000020300780c */ /* 0x040fe20004781670 */
[----:B------:R1:W-:Y:S01]  /*3ac0*/  @!P5 STG.E.U8 desc[UR36][R8.64+0x1], R25 ;  /* 0x000001190800d986 */ /* 0x0003e2000c101124 */
[C---:B------:R-:W-:Y:S02]  /*3ad0*/  ISETP.LT.OR P5, PT, R3.reuse, 0x9, !P2 ;  /* 0x000000090300780c */ /* 0x040fe400057a1670 */
[----:B------:R-:W-:-:S04]  /*3ae0*/  ISETP.LT.OR P3, PT, R3, 0xa, !P2 ;  /* 0x0000000a0300780c */ /* 0x000fc80005761670 */
[----:B------:R-:W-:Y:S09]  /*3af0*/  @P1 BRA `(.L_x_105) ;  /* 0x00000000000c1947 */ /* 0x000ff20003800000 */
[----:B--2---:R-:W0:Y:S02]  /*3b00*/  LDG.E.U8 R91, desc[UR36][R12.64] ;  /* 0x000000240c5b7981 */ /* 0x004e24000c1e1100 */
[----:B0-----:R-:W-:-:S05]  /*3b10*/  PRMT R7, R91, 0x8880, RZ ;  /* 0x000088805b077816 */ /* 0x001fca00000000ff */
[----:B------:R-:W-:-:S07]  /*3b20*/  IMAD R88, R7, R90, RZ ;  /* 0x0000005a07587224 */ /* 0x000fce00078e02ff */
.L_x_105:
[----:B------:R-:W-:Y:S05]  /*3b30*/  BSYNC B1 ;  /* 0x0000000000017941 */ /* 0x000fea0003800000 */
.L_x_104:
[----:B0-----:R-:W-:Y:S01]  /*3b40*/  @!P1 IMAD R7, R26, R89, R88 ;  /* 0x000000591a079224 */ /* 0x001fe200078e0258 */
[----:B------:R-:W-:Y:S04]  /*3b50*/  BSSY B1, `(.L_x_106) ;  /* 0x0000006000017945 */ /* 0x000fe80003800000 */
[----:B------:R0:W-:Y:S01]  /*3b60*/  @!P1 STG.E.U8 desc[UR36][R10.64], R7 ;  /* 0x000000070a009986 */ /* 0x0001e2000c101124 */
[----:B------:R-:W-:Y:S05]  /*3b70*/  @P4 BRA `(.L_x_107) ;  /* 0x00000000000c4947 */ /* 0x000fea0003800000 */
[----:B--2---:R-:W0:Y:S02]  /*3b80*/  LDG.E.U8 R91, desc[UR36][R12.64+0x1] ;  /* 0x000001240c5b7981 */ /* 0x004e24000c1e1100 */
[----:B0-----:R-:W-:-:S05]  /*3b90*/  PRMT R7, R91, 0x8880, RZ ;  /* 0x000088805b077816 */ /* 0x001fca00000000ff */
[----:B------:R-:W-:-:S07]  /*3ba0*/  IMAD R88, R7, R90, RZ ;  /* 0x0000005a07587224 */ /* 0x000fce00078e02ff */
.L_x_107:
[----:B------:R-:W-:Y:S05]  /*3bb0*/  BSYNC B1 ;  /* 0x0000000000017941 */ /* 0x000fea0003800000 */
.L_x_106:
[----:B------:R-:W-:Y:S01]  /*3bc0*/  @!P4 IMAD R27, R27, R89, R88 ;  /* 0x000000591b1bc224 */ /* 0x000fe200078e0258 */
[----:B------:R-:W-:Y:S04]  /*3bd0*/  BSSY B1, `(.L_x_108) ;  /* 0x0000006000017945 */ /* 0x000fe80003800000 */
[----:B------:R4:W-:Y:S01]  /*3be0*/  @!P4 STG.E.U8 desc[UR36][R10.64+0x1], R27 ;  /* 0x0000011b0a00c986 */ /* 0x0009e2000c101124 */
[----:B------:R-:W-:Y:S05]  /*3bf0*/  @P5 BRA `(.L_x_109) ;  /* 0x00000000000c5947 */ /* 0x000fea0003800000 */
[----:B--2---:R-:W0:Y:S02]  /*3c00*/  LDG.E.U8 R91, desc[UR36][R4.64+0x8] ;  /* 0x00000824045b7981 */ /* 0x004e24000c1e1100 */
[----:B0-----:R-:W-:-:S05]  /*3c10*/  PRMT R7, R91, 0x8880, RZ ;  /* 0x000088805b077816 */ /* 0x001fca00000000ff */
[----:B------:R-:W-:-:S07]  /*3c20*/  IMAD R88, R7, R90, RZ ;  /* 0x0000005a07587224 */ /* 0x000fce00078e02ff */
.L_x_109:
[----:B------:R-:W-:Y:S05]  /*3c30*/  BSYNC B1 ;  /* 0x0000000000017941 */ /* 0x000fea0003800000 */
.L_x_108:
[----:B0-----:R-:W-:Y:S01]  /*3c40*/  @!P5 IMAD R7, R28, R89, R88 ;  /* 0x000000591c07d224 */ /* 0x001fe200078e0258 */
[----:B------:R-:W-:Y:S04]  /*3c50*/  BSSY B1, `(.L_x_110) ;  /* 0x0000006000017945 */ /* 0x000fe80003800000 */
[----:B------:R0:W-:Y:S01]  /*3c60*/  @!P5 STG.E.U8 desc[UR36][R8.64+0x8], R7 ;  /* 0x000008070800d986 */ /* 0x0001e2000c101124 */
[----:B------:R-:W-:Y:S05]  /*3c70*/  @P3 BRA `(.L_x_111) ;  /* 0x00000000000c3947 */ /* 0x000fea0003800000 */
[----:B--2---:R-:W0:Y:S02]  /*3c80*/  LDG.E.U8 R91, desc[UR36][R4.64+0x9] ;  /* 0x00000924045b7981 */ /* 0x004e24000c1e1100 */
[----:B0-----:R-:W-:-:S05]  /*3c90*/  PRMT R7, R91, 0x8880, RZ ;  /* 0x000088805b077816 */ /* 0x001fca00000000ff */
[----:B------:R-:W-:-:S07]  /*3ca0*/  IMAD R88, R7, R90, RZ ;  /* 0x0000005a07587224 */ /* 0x000fce00078e02ff */
.L_x_111:
[----:B------:R-:W-:Y:S05]  /*3cb0*/  BSYNC B1 ;  /* 0x0000000000017941 */ /* 0x000fea0003800000 */
.L_x_110:
[----:B------:R-:W-:Y:S01]  /*3cc0*/  ISETP.LT.OR P5, PT, R3, 0x9, !P0 ;  /* 0x000000090300780c */ /* 0x000fe200047a1670 */
[----:B------:R-:W-:Y:S01]  /*3cd0*/  @!P3 IMAD R29, R29, R89, R88 ;  /* 0x000000591d1db224 */ /* 0x000fe200078e0258 */
[----:B------:R-:W-:Y:S01]  /*3ce0*/  BSSY B1, `(.L_x_112) ;  /* 0x0000009000017945 */ /* 0x000fe20003800000 */
[C---:B------:R-:W-:Y:S02]  /*3cf0*/  ISETP.LT.OR P4, PT, R3.reuse, 0xa, !P0 ;  /* 0x0000000a0300780c */ /* 0x040fe40004781670 */
[C---:B------:R-:W-:Y:S01]  /*3d00*/  ISETP.LT.OR P1, PT, R3.reuse, 0x12, !P2 ;  /* 0x000000120300780c */ /* 0x040fe20005721670 */
[----:B------:R0:W-:Y:S01]  /*3d10*/  @!P3 STG.E.U8 desc[UR36][R8.64+0x9], R29 ;  /* 0x0000091d0800b986 */ /* 0x0001e2000c101124 */
[----:B------:R-:W-:-:S06]  /*3d20*/  ISETP.LT.OR P3, PT, R3, 0x11, !P2 ;  /* 0x000000110300780c */ /* 0x000fcc0005761670 */
[----:B------:R-:W-:Y:S07]  /*3d30*/  @P5 BRA `(.L_x_113) ;  /* 0x00000000000c5947 */ /* 0x000fee0003800000 */
[----:B--2---:R-:W0:Y:S02]  /*3d40*/  LDG.E.U8 R91, desc[UR36][R12.64+0x8] ;  /* 0x000008240c5b7981 */ /* 0x004e24000c1e1100 */
[----:B0-----:R-:W-:-:S05]  /*3d50*/  PRMT R7, R91, 0x8880, RZ ;  /* 0x000088805b077816 */ /* 0x001fca00000000ff */
[----:B------:R-:W-:-:S07]  /*3d60*/  IMAD R88, R7, R90, RZ ;  /* 0x0000005a07587224 */ /* 0x000fce00078e02ff */
.L_x_113:
[----:B------:R-:W-:Y:S05]  /*3d70*/  BSYNC B1 ;  /* 0x0000000000017941 */ /* 0x000fea0003800000 */
.L_x_112:
[----:B0-----:R-:W-:Y:S01]  /*3d80*/  @!P5 IMAD R7, R30, R89, R88 ;  /* 0x000000591e07d224 */ /* 0x001fe200078e0258 */
[----:B------:R-:W-:Y:S04]  /*3d90*/  BSSY B1, `(.L_x_114) ;  /* 0x0000006000017945 */ /* 0x000fe80003800000 */
[----:B------:R0:W-:Y:S01]  /*3da0*/  @!P5 STG.E.U8 desc[UR36][R10.64+0x8], R7 ;  /* 0x000008070a00d986 */ /* 0x0001e2000c101124 */
[----:B------:R-:W-:Y:S05]  /*3db0*/  @P4 BRA `(.L_x_115) ;  /* 0x00000000000c4947 */ /* 0x000fea0003800000 */
[----:B--2---:R-:W0:Y:S02]  /*3dc0*/  LDG.E.U8 R91, desc[UR36][R12.64+0x9] ;  /* 0x000009240c5b7981 */ /* 0x004e24000c1e1100 */
[----:B0-----:R-:W-:-:S05]  /*3dd0*/  PRMT R7, R91, 0x8880, RZ ;  /* 0x000088805b077816 */ /* 0x001fca00000000ff */
[----:B------:R-:W-:-:S07]  /*3de0*/  IMAD R88, R7, R90, RZ ;  /* 0x0000005a07587224 */ /* 0x000fce00078e02ff */
.L_x_115:
[----:B------:R-:W-:Y:S05]  /*3df0*/  BSYNC B1 ;  /* 0x0000000000017941 */ /* 0x000fea0003800000 */
.L_x_114:
[----:B------:R-:W-:Y:S01]  /*3e00*/  @!P4 IMAD R31, R31, R89, R88 ;  /* 0x000000591f1fc224 */ /* 0x000fe200078e0258 */
[----:B------:R-:W-:Y:S04]  /*3e10*/  BSSY B1, `(.L_x_116) ;  /* 0x0000006000017945 */ /* 0x000fe80003800000 */
[----:B------:R0:W-:Y:S01]  /*3e20*/  @!P4 STG.E.U8 desc[UR36][R10.64+0x9], R31 ;  /* 0x0000091f0a00c986 */ /* 0x0001e2000c101124 */
[----:B------:R-:W-:Y:S05]  /*3e30*/  @P3 BRA `(.L_x_117) ;  /* 0x00000000000c3947 */ /* 0x000fea0003800000 */
[----:B--2---:R-:W0:Y:S02]  /*3e40*/  LDG.E.U8 R91, desc[UR36][R4.64+0x10] ;  /* 0x00001024045b7981 */ /* 0x004e24000c1e1100 */
[----:B0-----:R-:W-:-:S05]  /*3e50*/  PRMT R7, R91, 0x8880, RZ ;  /* 0x000088805b077816 */ /* 0x001fca00000000ff */
[----:B------:R-:W-:-:S07]  /*3e60*/  IMAD R88, R7, R90, RZ ;  /* 0x0000005a07587224 */ /* 0x000fce00078e02ff */
.L_x_117:
[----:B------:R-:W-:Y:S05]  /*3e70*/  BSYNC B1 ;  /* 0x0000000000017941 */ /* 0x000fea0003800000 */
.L_x_116:
[----:B0-----:R-:W-:Y:S01]  /*3e80*/  @!P3 IMAD R7, R32, R89, R88 ;  /* 0x000000592007b224 */ /* 0x001fe200078e0258 */
[----:B------:R-:W-:Y:S04]  /*3e90*/  BSSY B1, `(.L_x_118) ;  /* 0x0000006000017945 */ /* 0x000fe80003800000 */
[----:B------:R0:W-:Y:S01]  /*3ea0*/  @!P3 STG.E.U8 desc[UR36][R8.64+0x10], R7 ;  /* 0x000010070800b986 */ /* 0x0001e2000c101124 */
[----:B------:R-:W-:Y:S05]  /*3eb0*/  @P1 BRA `(.L_x_119) ;  /* 0x00000000000c1947 */ /* 0x000fea0003800000 */
[----:B--2---:R-:W0:Y:S02]  /*3ec0*/  LDG.E.U8 R91, desc[UR36][R4.64+0x11] ;  /* 0x00001124045b7981 */ /* 0x004e24000c1e1100 */
[----:B0-----:R-:W-:-:S05]  /*3ed0*/  PRMT R7, R91, 0x8880, RZ ;  /* 0x000088805b077816 */ /* 0x001fca00000000ff */
[----:B------:R-:W-:-:S07]  /*3ee0*/  IMAD R88, R7, R90, RZ ;  /* 0x0000005a07587224 */ /* 0x000fce00078e02ff */
.L_x_119:
[----:B------:R-:W-:Y:S05]  /*3ef0*/  BSYNC B1 ;  /* 0x0000000000017941 */ /* 0x000fea0003800000 */
.L_x_118:
        /* <DEDUP_REMOVED lines=11> */
.L_x_121:
[----:B------:R-:W-:Y:S05]  /*3fb0*/  BSYNC B1 ;  /* 0x0000000000017941 */ /* 0x000fea0003800000 */
.L_x_120:
[----:B0-----:R-:W-:Y:S01]  /*3fc0*/  @!P4 IMAD R7, R34, R89, R88 ;  /* 0x000000592207c224 */ /* 0x001fe200078e0258 */
[----:B------:R-:W-:Y:S04]  /*3fd0*/  BSSY B1, `(.L_x_122) ;  /* 0x0000006000017945 */ /* 0x000fe80003800000 */
[----:B------:R0:W-:Y:S01]  /*3fe0*/  @!P4 STG.E.U8 desc[UR36][R10.64+0x10], R7 ;  /* 0x000010070a00c986 */ /* 0x0001e2000c101124 */
[----:B------:R-:W-:Y:S05]  /*3ff0*/  @P3 BRA `(.L_x_123) ;  /* 0x00000000000c3947 */ /* 0x000fea0003800000 */
[----:B--2---:R-:W0:Y:S02]  /*4000*/  LDG.E.U8 R91, desc[UR36][R12.64+0x11] ;  /* 0x000011240c5b7981 */ /* 0x004e24000c1e1100 */
[----:B0-----:R-:W-:-:S05]  /*4010*/  PRMT R7, R91, 0x8880, RZ ;  /* 0x000088805b077816 */ /* 0x001fca00000000ff */
[----:B------:R-:W-:-:S07]  /*4020*/  IMAD R88, R7, R90, RZ ;  /* 0x0000005a07587224 */ /* 0x000fce00078e02ff */
.L_x_123:
[----:B------:R-:W-:Y:S05]  /*4030*/  BSYNC B1 ;  /* 0x0000000000017941 */ /* 0x000fea0003800000 */
.L_x_122:
[----:B------:R-:W-:Y:S01]  /*4040*/  @!P3 IMAD R35, R35, R89, R88 ;  /* 0x000000592323b224 */ /* 0x000fe200078e0258 */
[----:B------:R-:W-:Y:S04]  /*4050*/  BSSY B1, `(.L_x_124) ;  /* 0x0000006000017945 */ /* 0x000fe80003800000 */
[----:B------:R0:W-:Y:S01]  /*4060*/  @!P3 STG.E.U8 desc[UR36][R10.64+0x11], R35 ;  /* 0x000011230a00b986 */ /* 0x0001e2000c101124 */
[----:B------:R-:W-:Y:S05]  /*4070*/  @P5 BRA `(.L_x_125) ;  /* 0x00000000000c5947 */ /* 0x000fea0003800000 */
[----:B--2---:R-:W0:Y:S02]  /*4080*/  LDG.E.U8 R91, desc[UR36][R4.64+0x18] ;  /* 0x00001824045b7981 */ /* 0x004e24000c1e1100 */
[----:B0-----:R-:W-:-:S05]  /*4090*/  PRMT R7, R91, 0x8880, RZ ;  /* 0x000088805b077816 */ /* 0x001fca00000000ff */
[----:B------:R-:W-:-:S07]  /*40a0*/  IMAD R88, R7, R90, RZ ;  /* 0x0000005a07587224 */ /* 0x000fce00078e02ff */
.L_x_125:
[----:B------:R-:W-:Y:S05]  /*40b0*/  BSYNC B1 ;  /* 0x0000000000017941 */ /* 0x000fea0003800000 */
.L_x_124:
[----:B0-----:R-:W-:Y:S01]  /*40c0*/  @!P5 IMAD R7, R36, R89, R88 ;  /* 0x000000592407d224 */ /* 0x001fe200078e0258 */
[----:B------:R-:W-:Y:S04]  /*40d0*/  BSSY B1, `(.L_x_126) ;  /* 0x0000006000017945 */ /* 0x000fe80003800000 */
[----:B------:R0:W-:Y:S01]  /*40e0*/  @!P5 STG.E.U8 desc[UR36][R8.64+0x18], R7 ;  /* 0x000018070800d986 */ /* 0x0001e2000c101124 */
[----:B------:R-:W-:Y:S05]  /*40f0*/  @P1 BRA `(.L_x_127) ;  /* 0x00000000000c1947 */ /* 0x000fea0003800000 */
[----:B--2---:R-:W0:Y:S02]  /*4100*/  LDG.E.U8 R91, desc[UR36][R4.64+0x19] ;  /* 0x00001924045b7981 */ /* 0x004e24000c1e1100 */
[----:B0-----:R-:W-:-:S05]  /*4110*/  PRMT R7, R91, 0x8880, RZ ;  /* 0x000088805b077816 */ /* 0x001fca00000000ff */
[----:B------:R-:W-:-:S07]  /*4120*/  IMAD R88, R7, R90, RZ ;  /* 0x0000005a07587224 */ /* 0x000fce00078e02ff */
.L_x_127:
[----:B------:R-:W-:Y:S05]  /*4130*/  BSYNC B1 ;  /* 0x0000000000017941 */ /* 0x000fea0003800000 */
.L_x_126:
        /* <DEDUP_REMOVED lines=11> */
.L_x_129:
[----:B------:R-:W-:Y:S05]  /*41f0*/  BSYNC B1 ;  /* 0x0000000000017941 */ /* 0x000fea0003800000 */
.L_x_128:
[----:B0-----:R-:W-:Y:S01]  /*4200*/  @!P4 IMAD R7, R38, R89, R88 ;  /* 0x000000592607c224 */ /* 0x001fe200078e0258 */
[----:B------:R-:W-:Y:S04]  /*4210*/  BSSY B1, `(.L_x_130) ;  /* 0x0000006000017945 */ /* 0x000fe80003800000 */
[----:B------:R0:W-:Y:S01]  /*4220*/  @!P4 STG.E.U8 desc[UR36][R10.64+0x18], R7 ;  /* 0x000018070a00c986 */ /* 0x0001e2000c101124 */
[----:B------:R-:W-:Y:S05]  /*4230*/  @P3 BRA `(.L_x_131) ;  /* 0x00000000000c3947 */ /* 0x000fea0003800000 */
[----:B--2---:R-:W0:Y:S02]  /*4240*/  LDG.E.U8 R91, desc[UR36][R12.64+0x19] ;  /* 0x000019240c5b7981 */ /* 0x004e24000c1e1100 */
[----:B0-----:R-:W-:-:S05]  /*4250*/  PRMT R7, R91, 0x8880, RZ ;  /* 0x000088805b077816 */ /* 0x001fca00000000ff */
[----:B------:R-:W-:-:S07]  /*4260*/  IMAD R88, R7, R90, RZ ;  /* 0x0000005a07587224 */ /* 0x000fce00078e02ff */
.L_x_131:
[----:B------:R-:W-:Y:S05]  /*4270*/  BSYNC B1 ;  /* 0x0000000000017941 */ /* 0x000fea0003800000 */
.L_x_130:
[----:B------:R-:W-:Y:S01]  /*4280*/  @!P3 IMAD R39, R39, R89, R88 ;  /* 0x000000592727b224 */ /* 0x000fe200078e0258 */
[----:B------:R-:W-:Y:S04]  /*4290*/  BSSY B1, `(.L_x_132) ;  /* 0x0000006000017945 */ /* 0x000fe80003800000 */
[----:B------:R0:W-:Y:S01]  /*42a0*/  @!P3 STG.E.U8 desc[UR36][R10.64+0x19], R39 ;  /* 0x000019270a00b986 */ /* 0x0001e2000c101124 */
[----:B------:R-:W-:Y:S05]  /*42b0*/  @P5 BRA `(.L_x_133) ;  /* 0x00000000000c5947 */ /* 0x000fea0003800000 */
[----:B--2---:R-:W0:Y:S02]  /*42c0*/  LDG.E.U8 R91, desc[UR36][R4.64+0x20] ;  /* 0x00002024045b7981 */ /* 0x004e24000c1e1100 */
[----:B0-----:R-:W-:-:S05]  /*42d0*/  PRMT R7, R91, 0x8880, RZ ;  /* 0x000088805b077816 */ /* 0x001fca00000000ff */
[----:B------:R-:W-:-:S07]  /*42e0*/  IMAD R88, R7, R90, RZ ;  /* 0x0000005a07587224 */ /* 0x000fce00078e02ff */
.L_x_133:
[----:B------:R-:W-:Y:S05]  /*42f0*/  BSYNC B1 ;  /* 0x0000000000017941 */ /* 0x000fea0003800000 */
.L_x_132:
[----:B0-----:R-:W-:Y:S01]  /*4300*/  @!P5 IMAD R7, R40, R89, R88 ;  /* 0x000000592807d224 */ /* 0x001fe200078e0258 */
[----:B------:R-:W-:Y:S04]  /*4310*/  BSSY B1, `(.L_x_134) ;  /* 0x0000006000017945 */ /* 0x000fe80003800000 */
[----:B------:R0:W-:Y:S01]  /*4320*/  @!P5 STG.E.U8 desc[UR36][R8.64+0x20], R7 ;  /* 0x000020070800d986 */ /* 0x0001e2000c101124 */
[----:B------:R-:W-:Y:S05]  /*4330*/  @P1 BRA `(.L_x_135) ;  /* 0x00000000000c1947 */ /* 0x000fea0003800000 */
[----:B--2---:R-:W0:Y:S02]  /*4340*/  LDG.E.U8 R91, desc[UR36][R4.64+0x21] ;  /* 0x00002124045b7981 */ /* 0x004e24000c1e1100 */
[----:B0-----:R-:W-:-:S05]  /*4350*/  PRMT R7, R91, 0x8880, RZ ;  /* 0x000088805b077816 */ /* 0x001fca00000000ff */
[----:B------:R-:W-:-:S07]  /*4360*/  IMAD R88, R7, R90, RZ ;  /* 0x0000005a07587224 */ /* 0x000fce00078e02ff */
.L_x_135:
[----:B------:R-:W-:Y:S05]  /*4370*/  BSYNC B1 ;  /* 0x0000000000017941 */ /* 0x000fea0003800000 */
.L_x_134:
        /* <DEDUP_REMOVED lines=11> */
.L_x_137:
[----:B------:R-:W-:Y:S05]  /*4430*/  BSYNC B1 ;  /* 0x0000000000017941 */ /* 0x000fea0003800000 */
.L_x_136:
[----:B0-----:R-:W-:Y:S01]  /*4440*/  @!P4 IMAD R7, R42, R89, R88 ;  /* 0x000000592a07c224 */ /* 0x001fe200078e0258 */
[----:B------:R-:W-:Y:S04]  /*4450*/  BSSY B1, `(.L_x_138) ;  /* 0x0000006000017945 */ /* 0x000fe80003800000 */
[----:B------:R0:W-:Y:S01]  /*4460*/  @!P4 STG.E.U8 desc[UR36][R10.64+0x20], R7 ;  /* 0x000020070a00c986 */ /* 0x0001e2000c101124 */
[----:B------:R-:W-:Y:S05]  /*4470*/  @P3 BRA `(.L_x_139) ;  /* 0x00000000000c3947 */ /* 0x000fea0003800000 */
[----:B--2---:R-:W0:Y:S02]  /*4480*/  LDG.E.U8 R91, desc[UR36][R12.64+0x21] ;  /* 0x000021240c5b7981 */ /* 0x004e24000c1e1100 */
[----:B0-----:R-:W-:-:S05]  /*4490*/  PRMT R7, R91, 0x8880, RZ ;  /* 0x000088805b077816 */ /* 0x001fca00000000ff */
[----:B------:R-:W-:-:S07]  /*44a0*/  IMAD R88, R7, R90, RZ ;  /* 0x0000005a07587224 */ /* 0x000fce00078e02ff */
.L_x_139:
[----:B------:R-:W-:Y:S05]  /*44b0*/  BSYNC B1 ;  /* 0x0000000000017941 */ /* 0x000fea0003800000 */
.L_x_138:
[----:B------:R-:W-:Y:S01]  /*44c0*/  @!P3 IMAD R43, R43, R89, R88 ;  /* 0x000000592b2bb224 */ /* 0x000fe200078e0258 */
[----:B------:R-:W-:Y:S04]  /*44d0*/  BSSY B1, `(.L_x_140) ;  /* 0x0000006000017945 */ /* 0x000fe80003800000 */
[----:B------:R0:W-:Y:S01]  /*44e0*/  @!P3 STG.E.U8 desc[UR36][R10.64+0x21], R43 ;  /* 0x0000212b0a00b986 */ /* 0x0001e2000c101124 */
[----:B------:R-:W-:Y:S05]  /*44f0*/  @P5 BRA `(.L_x_141) ;  /* 0x00000000000c5947 */ /* 0x000fea0003800000 */
[----:B--2---:R-:W0:Y:S02]  /*4500*/  LDG.E.U8 R91, desc[UR36][R4.64+0x28] ;  /* 0x00002824045b7981 */ /* 0x004e24000c1e1100 */
[----:B0-----:R-:W-:-:S05]  /*4510*/  PRMT R7, R91, 0x8880, RZ ;  /* 0x000088805b077816 */ /* 0x001fca00000000ff */
[----:B------:R-:W-:-:S07]  /*4520*/  IMAD R88, R7, R90, RZ ;  /* 0x0000005a07587224 */ /* 0x000fce00078e02ff */
.L_x_141:
[----:B------:R-:W-:Y:S05]  /*4530*/  BSYNC B1 ;  /* 0x0000000000017941 */ /* 0x000fea0003800000 */
.L_x_140:
[----:B0-----:R-:W-:Y:S01]  /*4540*/  @!P5 IMAD R7, R44, R89, R88 ;  /* 0x000000592c07d224 */ /* 0x001fe200078e0258 */
[----:B------:R-:W-:Y:S04]  /*4550*/  BSSY B1, `(.L_x_142) ;  /* 0x0000006000017945 */ /* 0x000fe80003800000 */
[----:B------:R0:W-:Y:S01]  /*4560*/  @!P5 STG.E.U8 desc[UR36][R8.64+0x28], R7 ;  /* 0x000028070800d986 */ /* 0x0001e2000c101124 */
[----:B------:R-:W-:Y:S05]  /*4570*/  @P1 BRA `(.L_x_143) ;  /* 0x00000000000c1947 */ /* 0x000fea0003800000 */
[----:B--2---:R-:W0:Y:S02]  /*4580*/  LDG.E.U8 R91, desc[UR36][R4.64+0x29] ;  /* 0x00002924045b7981 */ /* 0x004e24000c1e1100 */
[----:B0-----:R-:W-:-:S05]  /*4590*/  PRMT R7, R91, 0x8880, RZ ;  /* 0x000088805b077816 */ /* 0x001fca00000000ff */
[----:B------:R-:W-:-:S07]  /*45a0*/  IMAD R88, R7, R90, RZ ;  /* 0x0000005a07587224 */ /* 0x000fce00078e02ff */
.L_x_143:
[----:B------:R-:W-:Y:S05]  /*45b0*/  BSYNC B1 ;  /* 0x0000000000017941 */ /* 0x000fea0003800000 */
.L_x_142:
        /* <DEDUP_REMOVED lines=11> */
.L_x_145:
[----:B------:R-:W-:Y:S05]  /*4670*/  BSYNC B1 ;  /* 0x0000000000017941 */ /* 0x000fea0003800000 */
.L_x_144:
[----:B0-----:R-:W-:Y:S01]  /*4680*/  @!P4 IMAD R7, R46, R89, R88 ;  /* 0x000000592e07c224 */ /* 0x001fe200078e0258 */
[----:B------:R-:W-:Y:S04]  /*4690*/  BSSY B1, `(.L_x_146) ;  /* 0x0000006000017945 */ /* 0x000fe80003800000 */
[----:B------:R0:W-:Y:S01]  /*46a0*/  @!P4 STG.E.U8 desc[UR36][R10.64+0x28], R7 ;  /* 0x000028070a00c986 */ /* 0x0001e2000c101124 */
[----:B------:R-:W-:Y:S05]  /*46b0*/  @P3 BRA `(.L_x_147) ;  /* 0x00000000000c3947 */ /* 0x000fea0003800000 */
[----:B--2---:R-:W0:Y:S02]  /*46c0*/  LDG.E.U8 R91, desc[UR36][R12.64+0x29] ;  /* 0x000029240c5b7981 */ /* 0x004e24000c1e1100 */
[----:B0-----:R-:W-:-:S05]  /*46d0*/  PRMT R7, R91, 0x8880, RZ ;  /* 0x000088805b077816 */ /* 0x001fca00000000ff */
[----:B------:R-:W-:-:S07]  /*46e0*/  IMAD R88, R7, R90, RZ ;  /* 0x0000005a07587224 */ /* 0x000fce00078e02ff */
.L_x_147:
[----:B------:R-:W-:Y:S05]  /*46f0*/  BSYNC B1 ;  /* 0x0000000000017941 */ /* 0x000fea0003800000 */
.L_x_146:
[----:B------:R-:W-:Y:S01]  /*4700*/  @!P3 IMAD R47, R47, R89, R88 ;  /* 0x000000592f2fb224 */ /* 0x000fe200078e0258 */
[----:B------:R-:W-:Y:S04]  /*4710*/  BSSY B1, `(.L_x_148) ;  /* 0x0000006000017945 */ /* 0x000fe80003800000 */
[----:B------:R0:W-:Y:S01]  /*4720*/  @!P3 STG.E.U8 desc[UR36][R10.64+0x29], R47 ;  /* 0x0000292f0a00b986 */ /* 0x0001e2000c101124 */
[----:B------:R-:W-:Y:S05]  /*4730*/  @P5 BRA `(.L_x_149) ;  /* 0x00000000000c5947 */ /* 0x000fea0003800000 */
[----:B--2---:R-:W0:Y:S02]  /*4740*/  LDG.E.U8 R91, desc[UR36][R4.64+0x30] ;  /* 0x00003024045b7981 */ /* 0x004e24000c1e1100 */
[----:B0-----:R-:W-:-:S05]  /*4750*/  PRMT R7, R91, 0x8880, RZ ;  /* 0x000088805b077816 */ /* 0x001fca00000000ff */
[----:B------:R-:W-:-:S07]  /*4760*/  IMAD R88, R7, R90, RZ ;  /* 0x0000005a07587224 */ /* 0x000fce00078e02ff */
.L_x_149:
[----:B------:R-:W-:Y:S05]  /*4770*/  BSYNC B1 ;  /* 0x0000000000017941 */ /* 0x000fea0003800000 */
.L_x_148:
[----:B0-----:R-:W-:Y:S01]  /*4780*/  @!P5 IMAD R7, R48, R89, R88 ;  /* 0x000000593007d224 */ /* 0x001fe200078e0258 */
[----:B------:R-:W-:Y:S04]  /*4790*/  BSSY B1, `(.L_x_150) ;  /* 0x0000006000017945 */ /* 0x000fe80003800000 */
[----:B------:R0:W-:Y:S01]  /*47a0*/  @!P5 STG.E.U8 desc[UR36][R8.64+0x30], R7 ;  /* 0x000030070800d986 */ /* 0x0001e2000c101124 */
[----:B------:R-:W-:Y:S05]  /*47b0*/  @P1 BRA `(.L_x_151) ;  /* 0x00000000000c1947 */ /* 0x000fea0003800000 */
[----:B--2---:R-:W0:Y:S02]  /*47c0*/  LDG.E.U8 R91, desc[UR36][R4.64+0x31] ;  /* 0x00003124045b7981 */ /* 0x004e24000c1e1100 */
[----:B0-----:R-:W-:-:S05]  /*47d0*/  PRMT R7, R91, 0x8880, RZ ;  /* 0x000088805b077816 */ /* 0x001fca00000000ff */
[----:B------:R-:W-:-:S07]  /*47e0*/  IMAD R88, R7, R90, RZ ;  /* 0x0000005a07587224 */ /* 0x000fce00078e02ff */
.L_x_151:
[----:B------:R-:W-:Y:S05]  /*47f0*/  BSYNC B1 ;  /* 0x0000000000017941 */ /* 0x000fea0003800000 */
.L_x_150:
[----:B------:R-:W-:Y:S01]  /*4800*/  ISETP.LT.OR P4, PT, R3, 0x31, !P0 ;  /* 0x000000310300780c */ /* 0x000fe20004781670 */
[----:B------:R-:W-:Y:S01]  /*4810*/  @!P1 IMAD R49, R49, R89, R88 ;  /* 0x0000005931319224 */ /* 0x000fe200078e0258 */
[----:B------:R-:W-:Y:S01]  /*4820*/  BSSY B1, `(.L_x_152) ;  /* 0x000000a000017945 */ /* 0x000fe20003800000 */
[C---:B------:R-:W-:Y:S02]  /*4830*/  ISETP.LT.OR P3, PT, R3.reuse, 0x32, !P0 ;  /* 0x000000320300780c */ /* 0x040fe40004761670 */
        /* <DEDUP_REMOVED lines=8> */
.L_x_153:
[----:B------:R-:W-:Y:S05]  /*48c0*/  BSYNC B1 ;  /* 0x0000000000017941 */ /* 0x000fea0003800000 */
.L_x_152:
[----:B0-----:R-:W-:Y:S01]  /*48d0*/  @!P4 IMAD R7, R50, R89, R88 ;  /* 0x000000593207c224 */ /* 0x001fe200078e0258 */
[----:B------:R-:W-:Y:S04]  /*48e0*/  BSSY B1, `(.L_x_154) ;  /* 0x0000006000017945 */ /* 0x000fe80003800000 */
[----:B------:R0:W-:Y:S01]  /*48f0*/  @!P4 STG.E.U8 desc[UR36][R10.64+0x30], R7 ;  /* 0x000030070a00c986 */ /* 0x0001e2000c101124 */
[----:B------:R-:W-:Y:S05]  /*4900*/  @P3 BRA `(.L_x_155) ;  /* 0x00000000000c3947 */ /* 0x000fea0003800000 */
[----:B--2---:R-:W0:Y:S02]  /*4910*/  LDG.E.U8 R91, desc[UR36][R12.64+0x31] ;  /* 0x000031240c5b7981 */ /* 0x004e24000c1e1100 */
[----:B0-----:R-:W-:-:S05]  /*4920*/  PRMT R7, R91, 0x8880, RZ ;  /* 0x000088805b077816 */ /* 0x001fca00000000ff */
[----:B------:R-:W-:-:S07]  /*4930*/  IMAD R88, R7, R90, RZ ;  /* 0x0000005a07587224 */ /* 0x000fce00078e02ff */
.L_x_155:
[----:B------:R-:W-:Y:S05]  /*4940*/  BSYNC B1 ;  /* 0x0000000000017941 */ /* 0x000fea0003800000 */
.L_x_154:
[----:B------:R-:W-:Y:S01]  /*4950*/  @!P3 IMAD R51, R51, R89, R88 ;  /* 0x000000593333b224 */ /* 0x000fe200078e0258 */
[----:B------:R-:W-:Y:S04]  /*4960*/  BSSY B1, `(.L_x_156) ;  /* 0x0000006000017945 */ /* 0x000fe80003800000 */
[----:B------:R0:W-:Y:S01]  /*4970*/  @!P3 STG.E.U8 desc[UR36][R10.64+0x31], R51 ;  /* 0x000031330a00b986 */ /* 0x0001e2000c101124 */
[----:B------:R-:W-:Y:S05]  /*4980*/  @P1 BRA `(.L_x_157) ;  /* 0x00000000000c1947 */ /* 0x000fea0003800000 */
[----:B--2---:R-:W0:Y:S02]  /*4990*/  LDG.E.U8 R91, desc[UR36][R4.64+0x38] ;  /* 0x00003824045b7981 */ /* 0x004e24000c1e1100 */
[----:B0-----:R-:W-:-:S05]  /*49a0*/  PRMT R7, R91, 0x8880, RZ ;  /* 0x000088805b077816 */ /* 0x001fca00000000ff */
[----:B------:R-:W-:-:S07]  /*49b0*/  IMAD R88, R7, R90, RZ ;  /* 0x0000005a07587224 */ /* 0x000fce00078e02ff */
.L_x_157:
[----:B------:R-:W-:Y:S05]  /*49c0*/  BSYNC B1 ;  /* 0x0000000000017941 */ /* 0x000fea0003800000 */
.L_x_156:
[----:B0-----:R-:W-:Y:S01]  /*49d0*/  @!P1 IMAD R7, R52, R89, R88 ;  /* 0x0000005934079224 */ /* 0x001fe200078e0258 */
[----:B------:R-:W-:Y:S04]  /*49e0*/  BSSY B1, `(.L_x_158) ;  /* 0x0000006000017945 */ /* 0x000fe80003800000 */
[----:B------:R0:W-:Y:S01]  /*49f0*/  @!P1 STG.E.U8 desc[UR36][R8.64+0x38], R7 ;  /* 0x0000380708009986 */ /* 0x0001e2000c101124 */
[----:B------:R-:W-:Y:S05]  /*4a00*/  @P2 BRA `(.L_x_159) ;  /* 0x00000000000c2947 */ /* 0x000fea0003800000 */
[----:B--2---:R-:W0:Y:S02]  /*4a10*/  LDG.E.U8 R91, desc[UR36][R4.64+0x39] ;  /* 0x00003924045b7981 */ /* 0x004e24000c1e1100 */
[----:B0-----:R-:W-:-:S05]  /*4a20*/  PRMT R7, R91, 0x8880, RZ ;  /* 0x000088805b077816 */ /* 0x001fca00000000ff */
[----:B------:R-:W-:-:S07]  /*4a30*/  IMAD R88, R7, R90, RZ ;  /* 0x0000005a07587224 */ /* 0x000fce00078e02ff */
.L_x_159:
[----:B------:R-:W-:Y:S05]  /*4a40*/  BSYNC B1 ;  /* 0x0000000000017941 */ /* 0x000fea0003800000 */
.L_x_158:
[----:B------:R-:W-:Y:S01]  /*4a50*/  @!P2 IMAD R53, R53, R89, R88 ;  /* 0x000000593535a224 */ /* 0x000fe200078e0258 */
[----:B------:R-:W-:Y:S04]  /*4a60*/  BSSY B1, `(.L_x_160) ;  /* 0x0000006000017945 */ /* 0x000fe80003800000 */
[----:B------:R0:W-:Y:S01]  /*4a70*/  @!P2 STG.E.U8 desc[UR36][R8.64+0x39], R53 ;  /* 0x000039350800a986 */ /* 0x0001e2000c101124 */
[----:B------:R-:W-:Y:S05]  /*4a80*/  @P5 BRA `(.L_x_161) ;  /* 0x00000000000c5947 */ /* 0x000fea0003800000 */
[----:B--2---:R-:W2:Y:S02]  /*4a90*/  LDG.E.U8 R91, desc[UR36][R12.64+0x38] ;  /* 0x000038240c5b7981 */ /* 0x004ea4000c1e1100 */
[----:B--2---:R-:W-:-:S05]  /*4aa0*/  PRMT R5, R91, 0x8880, RZ ;  /* 0x000088805b057816 */ /* 0x004fca00000000ff */
[----:B------:R-:W-:-:S07]  /*4ab0*/  IMAD R88, R5, R90, RZ ;  /* 0x0000005a05587224 */ /* 0x000fce00078e02ff */
.L_x_161:
[----:B------:R-:W-:Y:S05]  /*4ac0*/  BSYNC B1 ;  /* 0x0000000000017941 */ /* 0x000fea0003800000 */
.L_x_160:
[----:B------:R-:W-:Y:S01]  /*4ad0*/  @!P5 IMAD R5, R54, R89, R88 ;  /* 0x000000593605d224 */ /* 0x000fe200078e0258 */
[----:B------:R-:W-:Y:S01]  /*4ae0*/  ISETP.LT.OR P0, PT, R3, 0x3a, !P0 ;  /* 0x0000003a0300780c */ /* 0x000fe20004701670 */
[----:B------:R-:W-:Y:S03]  /*4af0*/  BSSY B1, `(.L_x_162) ;  /* 0x0000006000017945 */ /* 0x000fe60003800000 */
[----:B------:R0:W-:Y:S09]  /*4b00*/  @!P5 STG.E.U8 desc[UR36][R10.64+0x38], R5 ;  /* 0x000038050a00d986 */ /* 0x0001f2000c101124 */
[----:B------:R-:W-:Y:S05]  /*4b10*/  @P0 BRA `(.L_x_163) ;  /* 0x00000000000c0947 */ /* 0x000fea0003800000 */
[----:B--2---:R-:W2:Y:S02]  /*4b20*/  LDG.E.U8 R91, desc[UR36][R12.64+0x39] ;  /* 0x000039240c5b7981 */ /* 0x004ea4000c1e1100 */
[----:B--2---:R-:W-:-:S05]  /*4b30*/  PRMT R3, R91, 0x8880, RZ ;  /* 0x000088805b037816 */ /* 0x004fca00000000ff */
[----:B------:R-:W-:-:S07]  /*4b40*/  IMAD R88, R3, R90, RZ ;  /* 0x0000005a03587224 */ /* 0x000fce00078e02ff */
.L_x_163:
[----:B------:R-:W-:Y:S05]  /*4b50*/  BSYNC B1 ;  /* 0x0000000000017941 */ /* 0x000fea0003800000 */
.L_x_162:
[----:B------:R-:W-:Y:S01]  /*4b60*/  IMAD R55, R55, R89, R88 ;  /* 0x0000005937377224 */ /* 0x000fe200078e0258 */
[----:B------:R-:W-:Y:S06]  /*4b70*/  @P0 BRA `(.L_x_164) ;  /* 0x0000000c00180947 */ /* 0x000fec0003800000 */
[----:B------:R0:W-:Y:S01]  /*4b80*/  STG.E.U8 desc[UR36][R10.64+0x39], R55 ;  /* 0x000039370a007986 */ /* 0x0001e2000c101124 */
[----:B------:R-:W-:Y:S05]  /*4b90*/  BRA `(.L_x_164) ;  /* 0x0000000c00107947 */ /* 0x000fea0003800000 */
.L_x_35:
[C---:B------:R-:W-:Y:S02]  /*4ba0*/  ISETP.GE.AND P2, PT, R102.reuse, 0x1, PT ;  /* 0x000000016600780c */ /* 0x040fe40003f46270 */
[----:B------:R-:W-:Y:S02]  /*4bb0*/  ISETP.GE.AND P1, PT, R102, 0x9, PT ;  /* 0x000000096600780c */ /* 0x000fe40003f26270 */
[C---:B------:R-:W-:Y:S02]  /*4bc0*/  ISETP.LT.OR P4, PT, R3.reuse, 0x1, !P2 ;  /* 0x000000010300780c */ /* 0x040fe40005781670 */
[C---:B------:R-:W-:Y:S02]  /*4bd0*/  ISETP.LT.OR P5, PT, R3.reuse, 0x2, !P2 ;  /* 0x000000020300780c */ /* 0x040fe400057a1670 */
[C---:B------:R-:W-:Y:S02]  /*4be0*/  ISETP.LT.OR P0, PT, R3.reuse, 0x1, !P1 ;  /* 0x000000010300780c */ /* 0x040fe40004f01670 */
[----:B------:R-:W-:-:S07]  /*4bf0*/  ISETP.LT.OR P3, PT, R3, 0x2, !P1 ;  /* 0x000000020300780c */ /* 0x000fce0004f61670 */
[-C--:B------:R-:W-:Y:S02]  /*4c00*/  @!P4 IMAD R5, R56, R89.reuse, RZ ;  /* 0x000000593805c224 */ /* 0x080fe400078e02ff */
[-C--:B------:R-:W-:Y:S02]  /*4c10*/  @!P5 IMAD R57, R57, R89.reuse, RZ ;  /* 0x000000593939d224 */ /* 0x080fe400078e02ff */
[-C--:B------:R-:W-:Y:S01]  /*4c20*/  @!P0 IMAD R13, R58, R89.reuse, RZ ;  /* 0x000000593a0d8224 */ /* 0x080fe200078e02ff */
[----:B------:R0:W-:Y:S01]  /*4c30*/  @!P4 STG.E.U8 desc[UR36][R94.64], R5 ;  /* 0x000000055e00c986 */ /* 0x0001e2000c101124 */
[----:B------:R-:W-:Y:S01]  /*4c40*/  ISETP.LT.OR P4, PT, R3, 0x9, !P2 ;  /* 0x000000090300780c */ /* 0x000fe20005781670 */
[----:B------:R-:W-:Y:S02]  /*4c50*/  @!P3 IMAD R59, R59, R89, RZ ;  /* 0x000000593b3bb224 */ /* 0x000fe400078e02ff */
[----:B------:R-:W-:Y:S01]  /*4c60*/  @!P5 STG.E.U8 desc[UR36][R94.64+0x1], R57 ;  /* 0x000001395e00d986 */ /* 0x000fe2000c101124 */
[----:B------:R-:W-:-:S03]  /*4c70*/  ISETP.LT.OR P5, PT, R3, 0xa, !P2 ;  /* 0x0000000a0300780c */ /* 0x000fc600057a1670 */
[----:B------:R1:W-:Y:S01]  /*4c80*/  @!P0 STG.E.U8 desc[UR36][R6.64], R13 ;  /* 0x0000000d06008986 */ /* 0x0003e2000c101124 */
[----:B------:R-:W-:-:S03]  /*4c90*/  ISETP.LT.OR P0, PT, R3, 0x9, !P1 ;  /* 0x000000090300780c */ /* 0x000fc60004f01670 */
[----:B------:R-:W-:Y:S01]  /*4ca0*/  @!P3 STG.E.U8 desc[UR36][R6.64+0x1], R59 ;  /* 0x0000013b0600b986 */ /* 0x000fe2000c101124 */
[----:B------:R-:W-:Y:S01]  /*4cb0*/  ISETP.LT.OR P3, PT, R3, 0xa, !P1 ;  /* 0x0000000a0300780c */ /* 0x000fe20004f61670 */
[----:B------:R-:W-:-:S04]  /*4cc0*/  @!P4 IMAD R15, R60, R89, RZ ;  /* 0x000000593c0fc224 */ /* 0x000fc800078e02ff */
[-C--:B------:R-:W-:Y:S01]  /*4cd0*/  @!P5 IMAD R61, R61, R89.reuse, RZ ;  /* 0x000000593d3dd224 */ /* 0x080fe200078e02ff */
[----:B------:R3:W-:Y:S01]  /*4ce0*/  @!P4 STG.E.U8 desc[UR36][R94.64+0x8], R15 ;  /* 0x0000080f5e00c986 */ /* 0x0007e2000c101124 */
[C---:B------:R-:W-:Y:S02]  /*4cf0*/  ISETP.LT.OR P4, PT, R3.reuse, 0x11, !P2 ;  /* 0x000000110300780c */ /* 0x040fe40005781670 */
[-C--:B0-----:R-:W-:Y:S01]  /*4d00*/  @!P0 IMAD R5, R62, R89.reuse, RZ ;  /* 0x000000593e058224 */ /* 0x081fe200078e02ff */
[----:B------:R-:W-:Y:S01]  /*4d10*/  @!P5 STG.E.U8 desc[UR36][R94.64+0x9], R61 ;  /* 0x0000093d5e00d986 */ /* 0x000fe2000c101124 */
[----:B------:R-:W-:Y:S02]  /*4d20*/  ISETP.LT.OR P5, PT, R3, 0x12, !P2 ;  /* 0x000000120300780c */ /* 0x000fe400057a1670 */
[----:B------:R-:W-:Y:S01]  /*4d30*/  @!P3 IMAD R63, R63, R89, RZ ;  /* 0x000000593f3fb224 */ /* 0x000fe200078e02ff */
[----:B------:R0:W-:Y:S01]  /*4d40*/  @!P0 STG.E.U8 desc[UR36][R6.64+0x8], R5 ;  /* 0x0000080506008986 */ /* 0x0001e2000c101124 */
[----:B------:R-:W-:-:S03]  /*4d50*/  ISETP.LT.OR P0, PT, R3, 0x11, !P1 ;  /* 0x000000110300780c */ /* 0x000fc60004f01670 */
[----:B------:R-:W-:Y:S01]  /*4d60*/  @!P3 STG.E.U8 desc[UR36][R6.64+0x9], R63 ;  /* 0x0000093f0600b986 */ /* 0x000fe2000c101124 */
[----:B------:R-:W-:Y:S01]  /*4d70*/  ISETP.LT.OR P3, PT, R3, 0x12, !P1 ;  /* 0x000000120300780c */ /* 0x000fe20004f61670 */
[----:B-1----:R-:W-:-:S04]  /*4d80*/  @!P4 IMAD R13, R64, R89, RZ ;  /* 0x00000059400dc224 */ /* 0x002fc800078e02ff */
[-C--:B------:R-:W-:Y:S01]  /*4d90*/  @!P5 IMAD R65, R65, R89.reuse, RZ ;  /* 0x000000594141d224 */ /* 0x080fe200078e02ff */
[----:B------:R1:W-:Y:S01]  /*4da0*/  @!P4 STG.E.U8 desc[UR36][R94.64+0x10], R13 ;  /* 0x0000100d5e00c986 */ /* 0x0003e2000c101124 */
[C---:B------:R-:W-:Y:S02]  /*4db0*/  ISETP.LT.OR P4, PT, R3.reuse, 0x19, !P2 ;  /* 0x000000190300780c */ /* 0x040fe40005781670 */
[-C--:B---3--:R-:W-:Y:S01]  /*4dc0*/  @!P0 IMAD R15, R66, R89.reuse, RZ ;  /* 0x00000059420f8224 */ /* 0x088fe200078e02ff */
[----:B------:R-:W-:Y:S01]  /*4dd0*/  @!P5 STG.E.U8 desc[UR36][R94.64+0x11], R65 ;  /* 0x000011415e00d986 */ /* 0x000fe2000c101124 */
[----:B------:R-:W-:Y:S02]  /*4de0*/  ISETP.LT.OR P5, PT, R3, 0x1a, !P2 ;  /* 0x0000001a0300780c */ /* 0x000fe400057a1670 */
[----:B------:R-:W-:Y:S01]  /*4df0*/  @!P3 IMAD R67, R67, R89, RZ ;  /* 0x000000594343b224 */ /* 0x000fe200078e02ff */
[----:B------:R3:W-:Y:S01]  /*4e00*/  @!P0 STG.E.U8 desc[UR36][R6.64+0x10], R15 ;  /* 0x0000100f06008986 */ /* 0x0007e2000c101124 */
[----:B------:R-:W-:-:S03]  /*4e10*/  ISETP.LT.OR P0, PT, R3, 0x19, !P1 ;  /* 0x000000190300780c */ /* 0x000fc60004f01670 */
[----:B------:R-:W-:Y:S01]  /*4e20*/  @!P3 STG.E.U8 desc[UR36][R6.64+0x11], R67 ;  /* 0x000011430600b986 */ /* 0x000fe2000c101124 */
[----:B------:R-:W-:Y:S01]  /*4e30*/  ISETP.LT.OR P3, PT, R3, 0x1a, !P1 ;  /* 0x0000001a0300780c */ /* 0x000fe20004f61670 */
[----:B0-----:R-:W-:-:S04]  /*4e40*/  @!P4 IMAD R5, R68, R89, RZ ;  /* 0x000000594405c224 */ /* 0x001fc800078e02ff */
[-C--:B------:R-:W-:Y:S01]  /*4e50*/  @!P5 IMAD R69, R69, R89.reuse, RZ ;  /* 0x000000594545d224 */ /* 0x080fe200078e02ff */
[----:B------:R0:W-:Y:S01]  /*4e60*/  @!P4 STG.E.U8 desc[UR36][R94.64+0x18], R5 ;  /* 0x000018055e00c986 */ /* 0x0001e2000c101124 */
[C---:B------:R-:W-:Y:S02]  /*4e70*/  ISETP.LT.OR P4, PT, R3.reuse, 0x21, !P2 ;  /* 0x000000210300780c */ /* 0x040fe40005781670 */
[-C--:B-1----:R-:W-:Y:S01]  /*4e80*/  @!P0 IMAD R13, R70, R89.reuse, RZ ;  /* 0x00000059460d8224 */ /* 0x082fe200078e02ff */
[----:B------:R-:W-:Y:S01]  /*4e90*/  @!P5 STG.E.U8 desc[UR36][R94.64+0x19], R69 ;  /* 0x000019455e00d986 */ /* 0x000fe2000c101124 */
[----:B------:R-:W-:Y:S02]  /*4ea0*/  ISETP.LT.OR P5, PT, R3, 0x22, !P2 ;  /* 0x000000220300780c */ /* 0x000fe400057a1670 */
[----:B------:R-:W-:Y:S01]  /*4eb0*/  @!P3 IMAD R71, R71, R89, RZ ;  /* 0x000000594747b224 */ /* 0x000fe200078e02ff */
[----:B------:R1:W-:Y:S01]  /*4ec0*/  @!P0 STG.E.U8 desc[UR36][R6.64+0x18], R13 ;  /* 0x0000180d06008986 */ /* 0x0003e2000c101124 */
[----:B------:R-:W-:-:S03]  /*4ed0*/  ISETP.LT.OR P0, PT, R3, 0x21, !P1 ;  /* 0x000000210300780c */ /* 0x000fc60004f01670 */
[----:B------:R-:W-:Y:S01]  /*4ee0*/  @!P3 STG.E.U8 desc[UR36][R6.64+0x19], R71 ;  /* 0x000019470600b986 */ /* 0x000fe2000c101124 */
[----:B------:R-:W-:Y:S01]  /*4ef0*/  ISETP.LT.OR P3, PT, R3, 0x22, !P1 ;  /* 0x000000220300780c */ /* 0x000fe20004f61670 */
[----:B---3--:R-:W-:-:S04]  /*4f00*/  @!P4 IMAD R15, R72, R89, RZ ;  /* 0x00000059480fc224 */ /* 0x008fc800078e02ff */
        /* <DEDUP_REMOVED lines=32> */
[----:B------:R-:W-:-:S02]  /*5110*/  ISETP.GE.AND P0, PT, R102, 0x81, PT ;  /* 0x000000816600780c */ /* 0x000fc40003f06270 */
[C---:B------:R-:W-:Y:S01]  /*5120*/  ISETP.LT.OR P5, PT, R3.reuse, 0x39, !P1 ;  /* 0x000000390300780c */ /* 0x040fe20004fa1670 */
[----:B------:R-:W-:Y:S01]  /*5130*/  @!P3 STG.E.U8 desc[UR36][R6.64+0x31], R83 ;  /* 0x000031530600b986 */ /* 0x000fe2000c101124 */
[C---:B------:R-:W-:Y:S01]  /*5140*/  ISETP.LT.OR P1, PT, R3.reuse, 0x3a, !P1 ;  /* 0x0000003a0300780c */ /* 0x040fe20004f21670 */
[----:B---3--:R-:W-:Y:S01]  /*5150*/  @!P4 IMAD R15, R84, R89, RZ ;  /* 0x00000059540fc224 */ /* 0x008fe200078e02ff */
[----:B------:R-:W-:-:S03]  /*5160*/  ISETP.LT.OR P3, PT, R3, 0x1, !P0 ;  /* 0x000000010300780c */ /* 0x000fc60004761670 */
[----:B------:R-:W-:Y:S01]  /*5170*/  @!P2 IMAD R85, R85, R89, RZ ;  /* 0x000000595555a224 */ /* 0x000fe200078e02ff */
[----:B------:R-:W-:Y:S01]  /*5180*/  @!P4 STG.E.U8 desc[UR36][R94.64+0x38], R15 ;  /* 0x0000380f5e00c986 */ /* 0x000fe2000c101124 */
[----:B------:R-:W-:-:S03]  /*5190*/  ISETP.LT.OR P4, PT, R3, 0x2, !P0 ;  /* 0x000000020300780c */ /* 0x000fc60004781670 */
[----:B------:R-:W-:Y:S01]  /*51a0*/  @!P2 STG.E.U8 desc[UR36][R94.64+0x39], R85 ;  /* 0x000039555e00a986 */ /* 0x000fe2000c101124 */
[-C--:B0-----:R-:W-:Y:S01]  /*51b0*/  @!P5 IMAD R5, R86, R89.reuse, RZ ;  /* 0x000000595605d224 */ /* 0x081fe200078e02ff */
[----:B------:R-:W-:Y:S01]  /*51c0*/  ISETP.GE.AND P2, PT, R102, 0x89, PT ;  /* 0x000000896600780c */ /* 0x000fe20003f46270 */
[-C--:B------:R-:W-:Y:S02]  /*51d0*/  @!P1 IMAD R87, R87, R89.reuse, RZ ;  /* 0x0000005957579224 */ /* 0x080fe400078e02ff */
[----:B-1----:R-:W-:Y:S01]  /*51e0*/  @!P3 IMAD R13, R24, R89, RZ ;  /* 0x00000059180db224 */ /* 0x002fe200078e02ff */
[----:B------:R0:W-:Y:S01]  /*51f0*/  @!P5 STG.E.U8 desc[UR36][R6.64+0x38], R5 ;  /* 0x000038050600d986 */ /* 0x0001e2000c101124 */
[----:B------:R-:W-:-:S03]  /*5200*/  ISETP.LT.OR P5, PT, R3, 0x1, !P2 ;  /* 0x000000010300780c */ /* 0x000fc600057a1670 */
[----:B------:R-:W-:Y:S01]  /*5210*/  @!P4 IMAD R25, R25, R89, RZ ;  /* 0x000000591919c224 */ /* 0x000fe200078e02ff */
[----:B------:R-:W-:Y:S01]  /*5220*/  @!P1 STG.E.U8 desc[UR36][R6.64+0x39], R87 ;  /* 0x0000395706009986 */ /* 0x000fe2000c101124 */
[----:B------:R-:W-:-:S03]  /*5230*/  ISETP.LT.OR P1, PT, R3, 0x2, !P2 ;  /* 0x000000020300780c */ /* 0x000fc60005721670 */
[----:B------:R-:W-:Y:S01]  /*5240*/  @!P3 STG.E.U8 desc[UR36][R8.64], R13 ;  /* 0x0000000d0800b986 */ /* 0x000fe2000c101124 */
[----:B------:R-:W-:-:S03]  /*5250*/  ISETP.LT.OR P3, PT, R3, 0x9, !P0 ;  /* 0x000000090300780c */ /* 0x000fc60004761670 */
[----:B------:R-:W-:Y:S01]  /*5260*/  @!P4 STG.E.U8 desc[UR36][R8.64+0x1], R25 ;  /* 0x000001190800c986 */ /* 0x000fe2000c101124 */
[----:B------:R-:W-:Y:S01]  /*5270*/  ISETP.LT.OR P4, PT, R3, 0xa, !P0 ;  /* 0x0000000a0300780c */ /* 0x000fe20004781670 */
[----:B0-----:R-:W-:-:S04]  /*5280*/  @!P5 IMAD R5, R26, R89, RZ ;  /* 0x000000591a05d224 */ /* 0x001fc800078e02ff */
[-C--:B------:R-:W-:Y:S01]  /*5290*/  @!P1 IMAD R27, R27, R89.reuse, RZ ;  /* 0x000000591b1b9224 */ /* 0x080fe200078e02ff */
[----:B------:R0:W-:Y:S01]  /*52a0*/  @!P5 STG.E.U8 desc[UR36][R10.64], R5 ;  /* 0x000000050a00d986 */ /* 0x0001e2000c101124 */
[C---:B------:R-:W-:Y:S02]  /*52b0*/  ISETP.LT.OR P5, PT, R3.reuse, 0x9, !P2 ;  /* 0x000000090300780c */ /* 0x040fe400057a1670 */
[-C--:B------:R-:W-:Y:S01]  /*52c0*/  @!P3 IMAD R15, R28, R89.reuse, RZ ;  /* 0x000000591c0fb224 */ /* 0x080fe200078e02ff */
[----:B------:R-:W-:Y:S01]  /*52d0*/  @!P1 STG.E.U8 desc[UR36][R10.64+0x1], R27 ;  /* 0x0000011b0a009986 */ /* 0x000fe2000c101124 */
[----:B------:R-:W-:Y:S02]  /*52e0*/  ISETP.LT.OR P1, PT, R3, 0xa, !P2 ;  /* 0x0000000a0300780c */ /* 0x000fe40005721670 */
[----:B------:R-:W-:Y:S01]  /*52f0*/  @!P4 IMAD R29, R29, R89, RZ ;  /* 0x000000591d1dc224 */ /* 0x000fe200078e02ff */
        /* <DEDUP_REMOVED lines=40> */
[----:B-1----:R-:W-:-:S04]  /*5580*/  @!P5 IMAD R13, R42, R89, RZ ;  /* 0x000000592a0dd224 */ /* 0x002fc800078e02ff */
        /* <DEDUP_REMOVED lines=12> */
[----:B------:R-:W-:-:S04]  /*5650*/  @!P1 IMAD R7, R46, R89, RZ ;  /* 0x000000592e079224 */ /* 0x000fc800078e02ff */
[-C--:B------:R-:W-:Y:S01]  /*5660*/  @!P3 IMAD R47, R47, R89.reuse, RZ ;  /* 0x000000592f2fb224 */ /* 0x080fe200078e02ff */
[----:B------:R1:W-:Y:S01]  /*5670*/  @!P1 STG.E.U8 desc[UR36][R10.64+0x28], R7 ;  /* 0x000028070a009986 */ /* 0x0003e2000c101124 */
[----:B------:R-:W-:Y:S02]  /*5680*/  ISETP.LT.OR P1, PT, R3, 0x31, !P2 ;  /* 0x000000310300780c */ /* 0x000fe40005721670 */
[----:B------:R-:W-:Y:S01]  /*5690*/  @!P4 IMAD R49, R49, R89, RZ ;  /* 0x000000593131c224 */ /* 0x000fe200078e02ff */
[----:B------:R3:W-:Y:S01]  /*56a0*/  @!P3 STG.E.U8 desc[UR36][R10.64+0x29], R47 ;  /* 0x0000292f0a00b986 */ /* 0x0007e2000c101124 */
[C---:B------:R-:W-:Y:S02]  /*56b0*/  ISETP.LT.OR P3, PT, R3.reuse, 0x39, !P0 ;  /* 0x000000390300780c */ /* 0x040fe40004761670 */
[C---:B------:R-:W-:Y:S01]  /*56c0*/  ISETP.LT.OR P0, PT, R3.reuse, 0x3a, !P0 ;  /* 0x0000003a0300780c */ /* 0x040fe20004701670 */
[----:B------:R3:W-:Y:S01]  /*56d0*/  @!P4 STG.E.U8 desc[UR36][R8.64+0x31], R49 ;  /* 0x000031310800c986 */ /* 0x0007e2000c101124 */
[----:B------:R-:W-:-:S03]  /*56e0*/  ISETP.LT.OR P4, PT, R3, 0x32, !P2 ;  /* 0x000000320300780c */ /* 0x000fc60005781670 */
[----:B------:R3:W-:Y:S01]  /*56f0*/  @!P5 STG.E.U8 desc[UR36][R8.64+0x30], R13 ;  /* 0x0000300d0800d986 */ /* 0x0007e2000c101124 */
[C---:B------:R-:W-:Y:S02]  /*5700*/  ISETP.LT.OR P5, PT, R3.reuse, 0x39, !P2 ;  /* 0x000000390300780c */ /* 0x040fe400057a1670 */
[----:B------:R-:W-:Y:S01]  /*5710*/  ISETP.LT.OR P2, PT, R3, 0x3a, !P2 ;  /* 0x0000003a0300780c */ /* 0x000fe20005741670 */
[-C--:B------:R-:W-:Y:S02]  /*5720*/  @!P1 IMAD R3, R50, R89.reuse, RZ ;  /* 0x0000005932039224 */ /* 0x080fe400078e02ff */
[-C--:B0-----:R-:W-:Y:S02]  /*5730*/  @!P3 IMAD R5, R52, R89.reuse, RZ ;  /* 0x000000593405b224 */ /* 0x081fe400078e02ff */
[-C--:B------:R-:W-:Y:S01]  /*5740*/  @!P0 IMAD R53, R53, R89.reuse, RZ ;  /* 0x0000005935358224 */ /* 0x080fe200078e02ff */
[----:B------:R3:W-:Y:S01]  /*5750*/  @!P1 STG.E.U8 desc[UR36][R10.64+0x30], R3 ;  /* 0x000030030a009986 */ /* 0x0007e2000c101124 */
[----:B------:R-:W-:-:S04]  /*5760*/  @!P4 IMAD R51, R51, R89, RZ ;  /* 0x000000593333c224 */ /* 0x000fc800078e02ff */
[-C--:B-1----:R-:W-:Y:S01]  /*5770*/  @!P5 IMAD R7, R54, R89.reuse, RZ ;  /* 0x000000593607d224 */ /* 0x082fe200078e02ff */
[----:B------:R3:W-:Y:S01]  /*5780*/  @!P4 STG.E.U8 desc[UR36][R10.64+0x31], R51 ;  /* 0x000031330a00c986 */ /* 0x0007e2000c101124 */
[----:B------:R-:W-:-:S03]  /*5790*/  @!P2 IMAD R55, R55, R89, RZ ;  /* 0x000000593737a224 */ /* 0x000fc600078e02ff */
[----:B------:R3:W-:Y:S04]  /*57a0*/  @!P3 STG.E.U8 desc[UR36][R8.64+0x38], R5 ;  /* 0x000038050800b986 */ /* 0x0007e8000c101124 */
[----:B------:R3:W-:Y:S04]  /*57b0*/  @!P0 STG.E.U8 desc[UR36][R8.64+0x39], R53 ;  /* 0x0000393508008986 */ /* 0x0007e8000c101124 */
[----:B------:R3:W-:Y:S04]  /*57c0*/  @!P5 STG.E.U8 desc[UR36][R10.64+0x38], R7 ;  /* 0x000038070a00d986 */ /* 0x0007e8000c101124 */
[----:B------:R3:W-:Y:S02]  /*57d0*/  @!P2 STG.E.U8 desc[UR36][R10.64+0x39], R55 ;  /* 0x000039370a00a986 */ /* 0x0007e4000c101124 */
.L_x_164:
[----:B------:R-:W-:Y:S05]  /*57e0*/  BSYNC B0 ;  /* 0x0000000000007941 */ /* 0x000fea0003800000 */
.L_x_34:
[----:B------:R-:W-:Y:S01]  /*57f0*/  ULDC UR4, c[0x0][0xc] ;  /* 0x0000030000047ab9 */ /* 0x000fe20000000800 */
[----:B------:R-:W-:Y:S01]  /*5800*/  ULDC UR5, c[0x0][0x10] ;  /* 0x0000040000057ab9 */ /* 0x000fe20000000800 */
[----:B---3--:R-:W3:Y:S01]  /*5810*/  LDC R3, c[0x0][0x14] ;  /* 0x00000500ff037b82 */ /* 0x008ee20000000800 */
[----:B------:R-:W-:Y:S01]  /*5820*/  UIMAD.WIDE.U32 UR4, UR4, UR5, URZ ;  /* 0x00000005040472a5 */ /* 0x000fe2000f8e003f */
[----:B------:R-:W-:Y:S02]  /*5830*/  IMAD.MOV.U32 R93, RZ, RZ, -0x1 ;  /* 0xffffffffff5d7424 */ /* 0x000fe400078e00ff */
[----:B------:R-:W-:-:S03]  /*5840*/  IMAD.MOV.U32 R88, RZ, RZ, -0x1 ;  /* 0xffffffffff587424 */ /* 0x000fc600078e00ff */
[----:B---3--:R-:W-:-:S04]  /*5850*/  IMAD.WIDE.U32 R16, R3, UR4, R16 ;  /* 0x0000000403107c25 */ /* 0x008fc8000f8e0010 */
[----:B------:R-:W-:Y:S01]  /*5860*/  IMAD R3, R3, UR5, RZ ;  /* 0x0000000503037c24 */ /* 0x000fe2000f8e02ff */
[----:B------:R-:W-:Y:S02]  /*5870*/  ULDC.64 UR4, c[0x0][0x650] ;  /* 0x0001940000047ab9 */ /* 0x000fe40000000a00 */
[----:B------:R-:W-:Y:S01]  /*5880*/  ISETP.GE.U32.AND P0, PT, R16, UR4, PT ;  /* 0x0000000410007c0c */ /* 0x000fe2000bf06070 */
[--C-:B------:R-:W-:Y:S01]  /*5890*/  IMAD.IADD R17, R17, 0x1, R3.reuse ;  /* 0x0000000111117824 */ /* 0x100fe200078e0203 */
[----:B------:R-:W-:-:S04]  /*58a0*/  PRMT R3, RZ, 0x7610, R3 ;  /* 0x00007610ff037816 */ /* 0x000fc80000000003 */
[----:B------:R-:W-:-:S13]  /*58b0*/  ISETP.GE.U32.AND.EX P0, PT, R17, UR5, PT, P0 ;  /* 0x0000000511007c0c */ /* 0x000fda000bf06100 */
[----:B------:R-:W-:Y:S05]  /*58c0*/  @P0 BRA `(.L_x_165) ;  /* 0x0000000400640947 */ /* 0x000fea0003800000 */
[----:B------:R-:W3:Y:S01]  /*58d0*/  S2R R12, SR_CTAID.X ;  /* 0x00000000000c7919 */ /* 0x000ee20000002500 */
[----:B0---4-:R-:W0:Y:S01]  /*58e0*/  LDC.64 R10, c[0x0][0x628] ;  /* 0x00018a00ff0a7b82 */ /* 0x011e220000000a00 */
[----:B------:R-:W-:Y:S01]  /*58f0*/  ULDC UR4, c[0x0][0x150] ;  /* 0x0000540000047ab9 */ /* 0x000fe20000000800 */
[----:B-1----:R-:W-:Y:S01]  /*5900*/  IMAD.MOV.U32 R8, RZ, RZ, R16 ;  /* 0x000000ffff087224 */ /* 0x002fe200078e0010 */
[----:B------:R-:W1:Y:S01]  /*5910*/  S2R R24, SR_CTAID.Y ;  /* 0x0000000000187919 */ /* 0x000e620000002600 */
[----:B------:R-:W-:-:S04]  /*5920*/  IMAD.MOV.U32 R9, RZ, RZ, R17 ;  /* 0x000000ffff097224 */ /* 0x000fc800078e0011 */
[----:B------:R-:W4:Y:S08]  /*5930*/  LDC R21, c[0x0][0x144] ;  /* 0x00005100ff157b82 */ /* 0x000f300000000800 */
[----:B------:R-:W1:Y:S08]  /*5940*/  LDC R0, c[0x0][0x630] ;  /* 0x00018c00ff007b82 */ /* 0x000e700000000800 */
[----:B------:R-:W1:Y:S01]  /*5950*/  LDC.64 R14, c[0x0][0x620] ;  /* 0x00018800ff0e7b82 */ /* 0x000e620000000a00 */
[----:B0-----:R-:W-:-:S04]  /*5960*/  ISETP.NE.U32.AND P0, PT, R10, RZ, PT ;  /* 0x000000ff0a00720c */ /* 0x001fc80003f05070 */
[----:B------:R-:W-:Y:S02]  /*5970*/  ISETP.NE.AND.EX P0, PT, R11, RZ, PT, P0 ;  /* 0x000000ff0b00720c */ /* 0x000fe40003f05300 */
[----:B---3--:R-:W-:-:S05]  /*5980*/  I2FP.F32.U32 R3, R12 ;  /* 0x0000000c00037245 */ /* 0x008fca0000201000 */
[----:B------:R-:W-:-:S04]  /*5990*/  FMUL R3, R3, UR4 ;  /* 0x0000000403037c20 */ /* 0x000fc80008400000 */
[----:B------:R0:W3:Y:S02]  /*59a0*/  F2I.U32.TRUNC.NTZ R20, R3 ;  /* 0x0000000300147305 */ /* 0x0000e4000020f000 */
[----:B----4-:R-:W-:Y:S05]  /*59b0*/  @!P0 BRA `(.L_x_166) ;  /* 0x0000000000288947 */ /* 0x010fea0003800000 */
[----:B0-----:R-:W0:Y:S02]  /*59c0*/  LDC R3, c[0x0][0x634] ;  /* 0x00018d00ff037b82 */ /* 0x001e240000000800 */
        /* <DEDUP_REMOVED lines=9> */
.L_x_166:
[----:B------:R-:W4:Y:S01]  /*5a60*/  LDC.64 R28, c[0x0][0x640] ;  /* 0x00019000ff1c7b82 */ /* 0x000f220000000a00 */
[-CC-:B-1----:R-:W-:Y:S01]  /*5a70*/  SHF.R.U64 R88, R8, R0.reuse, R9.reuse ;  /* 0x0000000008587219 */ /* 0x182fe20000001209 */
[----:B---3--:R-:W-:Y:S01]  /*5a80*/  IMAD.MOV R20, RZ, RZ, -R20 ;  /* 0x000000ffff147224 */ /* 0x008fe200078e0a14 */
[----:B------:R-:W-:Y:S01]  /*5a90*/  SHF.R.U32.HI R0, RZ, R0, R9 ;  /* 0x00000000ff007219 */ /* 0x000fe20000011609 */
[----:B------:R-:W-:Y:S01]  /*5aa0*/  ULDC UR4, c[0x0][0x154] ;  /* 0x0000550000047ab9 */ /* 0x000fe20000000800 */
[----:B0-----:R-:W-:Y:S01]  /*5ab0*/  IADD3 R3, P0, RZ, -R88, RZ ;  /* 0x80000058ff037210 */ /* 0x001fe20007f1e0ff */
[----:B------:R-:W-:Y:S02]  /*5ac0*/  IMAD R21, R21, R20, R12 ;  /* 0x0000001415157224 */ /* 0x000fe400078e020c */
[----:B------:R-:W0:Y:S01]  /*5ad0*/  LDC R6, c[0x0][0x618] ;  /* 0x00018600ff067b82 */ /* 0x000e220000000800 */
[----:B------:R-:W-:Y:S02]  /*5ae0*/  IMAD.MOV.U32 R7, RZ, RZ, 0x1 ;  /* 0x00000001ff077424 */ /* 0x000fe400078e00ff */
[----:B------:R-:W-:-:S04]  /*5af0*/  IMAD.X R5, RZ, RZ, ~R0, P0 ;  /* 0x000000ffff057224 */ /* 0x000fc800000e0e00 */
[-C--:B------:R-:W-:Y:S01]  /*5b00*/  IMAD R0, R5, R14.reuse, RZ ;  /* 0x0000000e05007224 */ /* 0x080fe200078e02ff */
[----:B------:R-:W1:Y:S01]  /*5b10*/  LDC R8, c[0x0][0x608] ;  /* 0x00018200ff087b82 */ /* 0x000e620000000800 */
[----:B------:R-:W-:-:S04]  /*5b20*/  IMAD.WIDE.U32 R4, R3, R14, R16 ;  /* 0x0000000e03047225 */ /* 0x000fc800078e0010 */
[----:B------:R-:W-:Y:S01]  /*5b30*/  IMAD R3, R3, R15, R0 ;  /* 0x0000000f03037224 */ /* 0x000fe200078e0200 */
[----:B------:R-:W-:Y:S02]  /*5b40*/  I2FP.F32.U32 R0, R24 ;  /* 0x0000001800007245 */ /* 0x000fe40000201000 */
[----:B------:R-:W3:Y:S01]  /*5b50*/  LDC R26, c[0x0][0x658] ;  /* 0x00019600ff1a7b82 */ /* 0x000ee20000000800 */
[----:B------:R-:W-:Y:S01]  /*5b60*/  IMAD.IADD R3, R5, 0x1, R3 ;  /* 0x0000000105037824 */ /* 0x000fe200078e0203 */
[----:B----4-:R-:W-:Y:S01]  /*5b70*/  ISETP.NE.U32.AND P0, PT, R28, RZ, PT ;  /* 0x000000ff1c00720c */ /* 0x010fe20003f05070 */
[----:B------:R-:W-:Y:S01]  /*5b80*/  FMUL R0, R0, UR4 ;  /* 0x0000000400007c20 */ /* 0x000fe20008400000 */
[----:B------:R-:W-:Y:S02]  /*5b90*/  IMAD.MOV.U32 R5, RZ, RZ, -0x1 ;  /* 0xffffffffff057424 */ /* 0x000fe400078e00ff */
[----:B------:R-:W-:Y:S01]  /*5ba0*/  ISETP.NE.AND.EX P0, PT, R29, RZ, PT, P0 ;  /* 0x000000ff1d00720c */ /* 0x000fe20003f05300 */
[----:B------:R4:W2:Y:S01]  /*5bb0*/  F2I.U32.TRUNC.NTZ R13, R0 ;  /* 0x00000000000d7305 */ /* 0x0008a2000020f000 */
[----:B------:R-:W2:Y:S01]  /*5bc0*/  LDC R15, c[0x0][0x148] ;  /* 0x00005200ff0f7b82 */ /* 0x000ea20000000800 */
[----:B0-----:R-:W-:-:S02]  /*5bd0*/  SHF.R.U64 R12, R4, R6, R3 ;  /* 0x00000006040c7219 */ /* 0x001fc40000001203 */
[----:B------:R-:W-:-:S05]  /*5be0*/  SHF.R.U32.HI R3, RZ, R6, R3 ;  /* 0x00000006ff037219 */ /* 0x000fca0000011603 */
[----:B------:R-:W0:Y:S01]  /*5bf0*/  LDC R20, c[0x0][0x600] ;  /* 0x00018000ff147b82 */ /* 0x000e220000000800 */
[-CC-:B-1----:R-:W-:Y:S02]  /*5c00*/  SHF.R.U64 R10, R12, R8.reuse, R3.reuse ;  /* 0x000000080c0a7219 */ /* 0x182fe40000001203 */
[----:B------:R-:W-:-:S05]  /*5c10*/  SHF.R.U32.HI R3, RZ, R8, R3 ;  /* 0x00000008ff037219 */ /* 0x000fca0000011603 */
[----:B------:R-:W1:Y:S01]  /*5c20*/  LDC R27, c[0x0][0x648] ;  /* 0x00019200ff1b7b82 */ /* 0x000e620000000800 */
[-C--:B---3--:R-:W-:Y:S02]  /*5c30*/  SHF.L.U32 R4, R5, R26.reuse, RZ ;  /* 0x0000001a05047219 */ /* 0x088fe400000006ff */
[-CC-:B------:R-:W-:Y:S02]  /*5c40*/  SHF.R.U64 R14, R10, R26.reuse, R3.reuse ;  /* 0x0000001a0a0e7219 */ /* 0x180fe40000001203 */
[----:B------:R-:W-:Y:S02]  /*5c50*/  SHF.R.U32.HI R5, RZ, R26, R3 ;  /* 0x0000001aff057219 */ /* 0x000fe40000011603 */
[----:B------:R-:W-:Y:S01]  /*5c60*/  LOP3.LUT R25, RZ, R4, RZ, 0x33, !PT ;  /* 0x00000004ff197212 */ /* 0x000fe200078e33ff */
[----:B------:R-:W3:Y:S01]  /*5c70*/  LDC R30, c[0x0][0x638] ;  /* 0x00018e00ff1e7b82 */ /* 0x000ee20000000800 */
[----:B------:R-:W-:Y:S01]  /*5c80*/  SHF.L.U32 R26, R7, R26, RZ ;  /* 0x0000001a071a7219 */ /* 0x000fe200000006ff */
[----:B------:R-:W-:-:S06]  /*5c90*/  IMAD.MOV.U32 R4, RZ, RZ, R14 ;  /* 0x000000ffff047224 */ /* 0x000fcc00078e000e */
[----:B------:R-:W0:Y:S01]  /*5ca0*/  LDC R31, c[0x0][0x610] ;  /* 0x00018400ff1f7b82 */ /* 0x000e220000000800 */
[----:B----4-:R-:W-:Y:S05]  /*5cb0*/  @!P0 BRA `(.L_x_167) ;  /* 0x0000000000288947 */ /* 0x010fea0003800000 */
        /* <DEDUP_REMOVED lines=10> */
.L_x_167:
[----:B------:R-:W-:Y:S01]  /*5d60*/  ISETP.NE.AND P0, PT, R2, 0x1, PT ;  /* 0x000000010200780c */ /* 0x000fe20003f05270 */
[----:B0-----:R-:W-:Y:S01]  /*5d70*/  VIADD R7, R20, 0xffffffff ;  /* 0xffffffff14077836 */ /* 0x001fe20000000000 */
[----:B-1----:R-:W-:Y:S01]  /*5d80*/  SHF.R.U64 R0, R4, R27, R5 ;  /* 0x0000001b04007219 */ /* 0x002fe20000001205 */
[----:B--2---:R-:W-:Y:S01]  /*5d90*/  IMAD.MOV R13, RZ, RZ, -R13 ;  /* 0x000000ffff0d7224 */ /* 0x004fe200078e0a0d */
[----:B------:R-:W-:Y:S01]  /*5da0*/  LOP3.LUT R5, R10, R25, RZ, 0xc0, !PT ;  /* 0x000000190a057212 */ /* 0x000fe200078ec0ff */
[----:B------:R-:W-:Y:S01]  /*5db0*/  IMAD.MOV.U32 R4, RZ, RZ, 0x1 ;  /* 0x00000001ff047424 */ /* 0x000fe200078e00ff */
[----:B------:R-:W-:Y:S01]  /*5dc0*/  LOP3.LUT R12, R12, R7, RZ, 0xc0, !PT ;  /* 0x000000070c0c7212 */ /* 0x000fe200078ec0ff */
[----:B------:R-:W-:Y:S02]  /*5dd0*/  IMAD.MOV R3, RZ, RZ, -R0 ;  /* 0x000000ffff037224 */ /* 0x000fe400078e0a00 */
[----:B------:R-:W-:Y:S02]  /*5de0*/  IMAD R0, R26, R0, R5 ;  /* 0x000000001a007224 */ /* 0x000fe400078e0205 */
[----:B---3--:R-:W-:-:S02]  /*5df0*/  IMAD R3, R3, R30, R14 ;  /* 0x0000001e03037224 */ /* 0x008fc400078e020e */
[----:B------:R-:W-:Y:S02]  /*5e00*/  @P0 IMAD R21, R15, R13, R24 ;  /* 0x0000000d0f150224 */ /* 0x000fe400078e0218 */
[----:B------:R-:W-:Y:S01]  /*5e10*/  IMAD R5, R3, R20, R12 ;  /* 0x0000001403057224 */ /* 0x000fe200078e020c */
[----:B------:R-:W-:Y:S01]  /*5e20*/  PRMT R3, R4, 0x7610, R3 ;  /* 0x0000761004037816 */ /* 0x000fe20000000003 */
[----:B------:R-:W-:-:S05]  /*5e30*/  IMAD R0, R0, R31, R21 ;  /* 0x0000001f00007224 */ /* 0x000fca00078e0215 */
[----:B------:R-:W-:Y:S02]  /*5e40*/  SEL R93, R5, R0, !P0 ;  /* 0x00000000055d7207 */ /* 0x000fe40004000000 */
[----:B------:R-:W-:-:S07]  /*5e50*/  SEL R0, R0, R5, !P0 ;  /* 0x0000000500007207 */ /* 0x000fce0004000000 */
.L_x_165:
[----:B------:R-:W-:Y:S01]  /*5e60*/  LOP3.LUT P0, RZ, R3, 0xff, RZ, 0xc0, !PT ;  /* 0x000000ff03ff7812 */ /* 0x000fe2000780c0ff */
[----:B------:R-:W-:-:S12]  /*5e70*/  IMAD.MOV.U32 R92, RZ, RZ, R0 ;  /* 0x000000ffff5c7224 */ /* 0x000fd800078e0000 */
[----:B------:R-:W-:Y:S05]  /*5e80*/  @P0 BRA `(.L_x_168) ;  /* 0xffffffb000ec0947 */ /* 0x000fea000383ffff */
[----:B------:R-:W-:Y:S05]  /*5e90*/  EXIT ;  /* 0x000000000000794d */ /* 0x000fea0003800000 */
.L_x_7:
[----:B0-----:R-:W-:Y:S01]  /*5ea0*/  ULDC.64 UR4, c[0x0][0x650] ;  /* 0x0001940000047ab9 */ /* 0x001fe20000000a00 */
        /* <DEDUP_REMOVED lines=25> */
.L_x_170:
[----:B------:R-:W0:Y:S01]  /*6040*/  LDC.64 R28, c[0x0][0x640] ;  /* 0x00019000ff1c7b82 */ /* 0x000e220000000a00 */
[-CC-:B------:R-:W-:Y:S01]  /*6050*/  SHF.R.U64 R22, R12, R6.reuse, R13.reuse ;  /* 0x000000060c167219 */ /* 0x180fe2000000120d */
[----:B------:R-:W-:Y:S01]  /*6060*/  IMAD.MOV.U32 R30, RZ, RZ, 0x1 ;  /* 0x00000001ff1e7424 */ /* 0x000fe200078e00ff */
[----:B------:R-:W-:Y:S02]  /*6070*/  SHF.R.U32.HI R6, RZ, R6, R13 ;  /* 0x00000006ff067219 */ /* 0x000fe4000001160d */
        /* <DEDUP_REMOVED lines=8> */
[----:B------:R-:W-:Y:S01]  /*6100*/  IMAD.IADD R9, R9, 0x1, R11 ;  /* 0x0000000109097824 */ /* 0x000fe200078e020b */
[----:B0-----:R-:W-:-:S04]  /*6110*/  ISETP.NE.U32.AND P0, PT, R28, RZ, PT ;  /* 0x000000ff1c00720c */ /* 0x001fc80003f05070 */
[----:B------:R-:W-:Y:S02]  /*6120*/  ISETP.NE.AND.EX P0, PT, R29, RZ, PT, P0 ;  /* 0x000000ff1d00720c */ /* 0x000fe40003f05300 */
[----:B------:R-:W0:Y:S01]  /*6130*/  LDC R20, c[0x0][0x600] ;  /* 0x00018000ff147b82 */ /* 0x000e220000000800 */
[-CC-:B-1----:R-:W-:Y:S01]  /*6140*/  SHF.R.U64 R14, R8, R10.reuse, R9.reuse ;  /* 0x0000000a080e7219 */ /* 0x182fe20000001209 */
[----:B------:R-:W-:Y:S01]  /*6150*/  IMAD.MOV.U32 R8, RZ, RZ, -0x1 ;  /* 0xffffffffff087424 */ /* 0x000fe200078e00ff */
[----:B------:R-:W-:-:S05]  /*6160*/  SHF.R.U32.HI R9, RZ, R10, R9 ;  /* 0x0000000aff097219 */ /* 0x000fca0000011609 */
[----:B------:R-:W1:Y:S01]  /*6170*/  LDC R26, c[0x0][0x648] ;  /* 0x00019200ff1a7b82 */ /* 0x000e620000000800 */
[-CC-:B--2---:R-:W-:Y:S02]  /*6180*/  SHF.R.U64 R21, R14, R12.reuse, R9.reuse ;  /* 0x0000000c0e157219 */ /* 0x184fe40000001209 */
[----:B------:R-:W-:-:S05]  /*6190*/  SHF.R.U32.HI R6, RZ, R12, R9 ;  /* 0x0000000cff067219 */ /* 0x000fca0000011609 */
[----:B------:R-:W2:Y:S01]  /*61a0*/  LDC R27, c[0x0][0x638] ;  /* 0x00018e00ff1b7b82 */ /* 0x000ea20000000800 */
[-C--:B---3--:R-:W-:Y:S02]  /*61b0*/  SHF.L.U32 R8, R8, R25.reuse, RZ ;  /* 0x0000001908087219 */ /* 0x088fe400000006ff */
[-CC-:B------:R-:W-:Y:S02]  /*61c0*/  SHF.R.U64 R23, R21, R25.reuse, R6.reuse ;  /* 0x0000001915177219 */ /* 0x180fe40000001206 */
[----:B------:R-:W-:Y:S02]  /*61d0*/  LOP3.LUT R32, RZ, R8, RZ, 0x33, !PT ;  /* 0x00000008ff207212 */ /* 0x000fe400078e33ff */
[----:B------:R-:W-:Y:S01]  /*61e0*/  SHF.R.U32.HI R9, RZ, R25, R6 ;  /* 0x00000019ff097219 */ /* 0x000fe20000011606 */
[----:B------:R-:W3:Y:S01]  /*61f0*/  LDC R31, c[0x0][0x610] ;  /* 0x00018400ff1f7b82 */ /* 0x000ee20000000800 */
[----:B------:R-:W-:Y:S01]  /*6200*/  IMAD.MOV.U32 R8, RZ, RZ, R23 ;  /* 0x000000ffff087224 */ /* 0x000fe200078e0017 */
[----:B------:R-:W-:Y:S06]  /*6210*/  @!P0 BRA `(.L_x_171) ;  /* 0x0000000000288947 */ /* 0x000fec0003800000 */
        /* <DEDUP_REMOVED lines=10> */
.L_x_171:
[----:B------:R-:W-:Y:S02]  /*62c0*/  ISETP.NE.AND P0, PT, R2, 0x1, PT ;  /* 0x000000010200780c */ /* 0x000fe40003f05270 */
[----:B-1----:R-:W-:Y:S01]  /*62d0*/  SHF.R.U64 R6, R8, R26, R9 ;  /* 0x0000001a08067219 */ /* 0x002fe20000001209 */
[----:B0-----:R-:W-:Y:S01]  /*62e0*/  VIADD R9, R20, 0xffffffff ;  /* 0xffffffff14097836 */ /* 0x001fe20000000000 */
[----:B------:R-:W-:Y:S02]  /*62f0*/  SHF.L.U32 R30, R30, R25, RZ ;  /* 0x000000191e1e7219 */ /* 0x000fe400000006ff */
[----:B------:R-:W-:Y:S01]  /*6300*/  LOP3.LUT R5, R21, R32, RZ, 0xc0, !PT ;  /* 0x0000002015057212 */ /* 0x000fe200078ec0ff */
[----:B------:R-:W-:-:S04]  /*6310*/  IMAD.MOV R8, RZ, RZ, -R6 ;  /* 0x000000ffff087224 */ /* 0x000fc800078e0a06 */
[----:B------:R-:W-:Y:S01]  /*6320*/  IMAD R6, R30, R6, R5 ;  /* 0x000000061e067224 */ /* 0x000fe200078e0205 */
[----:B------:R-:W-:Y:S01]  /*6330*/  LOP3.LUT R5, R14, R9, RZ, 0xc0, !PT ;  /* 0x000000090e057212 */ /* 0x000fe200078ec0ff */
[----:B------:R-:W-:Y:S02]  /*6340*/  @P0 IMAD R3, R7, R24, R4 ;  /* 0x0000001807030224 */ /* 0x000fe400078e0204 */
[----:B--2---:R-:W-:Y:S02]  /*6350*/  IMAD R4, R8, R27, R23 ;  /* 0x0000001b08047224 */ /* 0x004fe400078e0217 */
[----:B---3--:R-:W-:Y:S02]  /*6360*/  IMAD R3, R6, R31, R3 ;  /* 0x0000001f06037224 */ /* 0x008fe400078e0203 */
[----:B------:R-:W-:Y:S02]  /*6370*/  IMAD R4, R4, R20, R5 ;  /* 0x0000001404047224 */ /* 0x000fe400078e0205 */
[----:B------:R-:W-:-:S02]  /*6380*/  IMAD.MOV.U32 R8, RZ, RZ, 0x1 ;  /* 0x00000001ff087424 */ /* 0x000fc400078e00ff */
[----:B------:R-:W-:Y:S01]  /*6390*/  IMAD.MOV.U32 R6, RZ, RZ, R22 ;  /* 0x000000ffff067224 */ /* 0x000fe200078e0016 */
[----:B------:R-:W-:Y:S02]  /*63a0*/  SEL R20, R4, R3, !P0 ;  /* 0x0000000304147207 */ /* 0x000fe40004000000 */
[----:B------:R-:W-:-:S07]  /*63b0*/  SEL R21, R3, R4, !P0 ;  /* 0x0000000403157207 */ /* 0x000fce0004000000 */
.L_x_169:
[----:B------:R-:W-:-:S08]  /*63c0*/  NOP ;  /* 0x0000000000007918 */ /* 0x000fd00000000000 */
[----:B------:R-:W0:-:S00]  /*63d0*/  USETMAXREG.DEALLOC.CTAPOOL 0x28 ;  /* 0x00000028000079c8 */ /* 0x000e0000080e0500 */
[----:B0-----:R-:W-:-:S13]  /*63e0*/  ISETP.NE.AND P0, PT, R0, RZ, PT ;  /* 0x000000ff0000720c */ /* 0x001fda0003f05270 */
[----:B------:R-:W-:Y:S05]  /*63f0*/  @P0 EXIT ;  /* 0x000000000000094d */ /* 0x000fea0003800000 */
[----:B------:R-:W-:Y:S01]  /*6400*/  LOP3.LUT P0, RZ, R8, 0xff, RZ, 0xc0, !PT ;  /* 0x000000ff08ff7812 */ /* 0x000fe2000780c0ff */
[----:B------:R-:W-:Y:S02]  /*6410*/  IMAD.MOV.U32 R0, RZ, RZ, 0x1 ;  /* 0x00000001ff007424 */ /* 0x000fe400078e00ff */
[----:B------:R-:W-:-:S10]  /*6420*/  IMAD.MOV.U32 R3, RZ, RZ, RZ ;  /* 0x000000ffff037224 */ /* 0x000fd400078e00ff */
[----:B------:R-:W-:Y:S05]  /*6430*/  @!P0 BRA `(.L_x_172) ;  /* 0x0000000c00508947 */ /* 0x000fea0003800000 */
[----:B------:R-:W0:Y:S01]  /*6440*/  LDC R0, c[0x0][0x28c] ;  /* 0x0000a300ff007b82 */ /* 0x000e220000000800 */
[----:B------:R-:W1:Y:S01]  /*6450*/  S2R R11, SR_CgaCtaId ;  /* 0x00000000000b7919 */ /* 0x000e620000008800 */
[----:B------:R-:W-:Y:S01]  /*6460*/  ULDC UR5, c[0x0][0x658] ;  /* 0x0001960000057ab9 */ /* 0x000fe20000000800 */
[----:B------:R-:W-:Y:S01]  /*6470*/  UMOV UR7, 0xffffffff ;  /* 0xffffffff00077882 */ /* 0x000fe20000000000 */
[----:B------:R-:W-:Y:S01]  /*6480*/  ULDC UR6, c[0x0][0xc] ;  /* 0x0000030000067ab9 */ /* 0x000fe20000000800 */
[----:B------:R-:W-:Y:S01]  /*6490*/  USHF.L.U32 UR8, UR7, UR5, URZ ;  /* 0x0000000507087299 */ /* 0x000fe2000800063f */
[----:B------:R-:W-:Y:S01]  /*64a0*/  BSSY B0, `(.L_x_172) ;  /* 0x00000cd000007945 */ /* 0x000fe20003800000 */
[----:B------:R-:W-:Y:S01]  /*64b0*/  UMOV UR9, 0x1 ;  /* 0x0000000100097882 */ /* 0x000fe20000000000 */
[----:B------:R-:W-:Y:S01]  /*64c0*/  ULDC UR7, c[0x0][0x10] ;  /* 0x0000040000077ab9 */ /* 0x000fe20000000800 */
[----:B------:R-:W-:Y:S01]  /*64d0*/  USHF.L.U32 UR18, UR9, UR5, URZ ;  /* 0x0000000509127299 */ /* 0x000fe2000800063f */
[----:B------:R-:W-:Y:S01]  /*64e0*/  IMAD.MOV.U32 R9, RZ, RZ, 0x1 ;  /* 0x00000001ff097424 */ /* 0x000fe200078e00ff */
[----:B------:R-:W-:Y:S01]  /*64f0*/  UIMAD.WIDE.U32 UR6, UR6, UR7, URZ ;  /* 0x00000007060672a5 */ /* 0x000fe2000f8e003f */
[----:B------:R-:W-:Y:S01]  /*6500*/  LOP3.LUT R8, R19, 0x2, RZ, 0xfc, !PT ;  /* 0x0000000213087812 */ /* 0x000fe200078efcff */
[----:B------:R-:W-:Y:S01]  /*6510*/  ULDC UR5, c[0x0][0x14] ;  /* 0x0000050000057ab9 */ /* 0x000fe20000000800 */
[----:B------:R-:W-:Y:S01]  /*6520*/  ULDC UR4, c[0x0][0x600] ;  /* 0x0001800000047ab9 */ /* 0x000fe20000000800 */
[----:B------:R-:W-:-:S02]  /*6530*/  UIMAD.WIDE.U32 UR22, UR6, UR5, URZ ;  /* 0x00000005061672a5 */ /* 0x000fc4000f8e003f */
[----:B------:R-:W-:Y:S02]  /*6540*/  UIMAD UR13, UR7, UR5, URZ ;  /* 0x00000005070d72a4 */ /* 0x000fe4000f8e023f */
[----:B------:R-:W-:Y:S02]  /*6550*/  UIADD3 UR4, UR4, -0x1, URZ ;  /* 0xffffffff04047890 */ /* 0x000fe4000fffe03f */
[----:B------:R-:W-:Y:S02]  /*6560*/  ULOP3.LUT UR17, URZ, UR8, URZ, 0x33, !UPT ;  /* 0x000000083f117292 */ /* 0x000fe4000f8e333f */
[----:B------:R-:W-:Y:S01]  /*6570*/  UIADD3 UR13, UR23, UR13, URZ ;  /* 0x0000000d170d7290 */ /* 0x000fe2000fffe03f */
[----:B0-----:R-:W-:Y:S01]  /*6580*/  VIADD R0, R0, 0x7f ;  /* 0x0000007f00007836 */ /* 0x001fe20000000000 */
[----:B------:R-:W-:-:S04]  /*6590*/  ULDC.64 UR24, c[0x0][0x198] ;  /* 0x0000660000187ab9 */ /* 0x000fc80000000a00 */
[----:B------:R-:W-:-:S04]  /*65a0*/  SHF.R.S32.HI R3, RZ, 0x1f, R0 ;  /* 0x0000001fff037819 */ /* 0x000fc80000011400 */
[----:B------:R-:W-:Y:S01]  /*65b0*/  LEA.HI R10, R3, R0, RZ, 0x7 ;  /* 0x00000000030a7211 */ /* 0x000fe200078f38ff */
[C---:B-1----:R-:W-:Y:S02]  /*65c0*/  IMAD.SHL.U32 R4, R11.reuse, 0x1000, RZ ;  /* 0x000010000b047824 */ /* 0x042fe400078e00ff */
[----:B------:R-:W-:Y:S01]  /*65d0*/  IMAD.SHL.U32 R11, R11, 0x20, RZ ;  /* 0x000000200b0b7824 */ /* 0x000fe200078e00ff */
[----:B------:R-:W-:Y:S01]  /*65e0*/  SHF.R.S32.HI R10, RZ, 0x7, R10 ;  /* 0x00000007ff0a7819 */ /* 0x000fe2000001140a */
[----:B------:R-:W-:Y:S01]  /*65f0*/  IMAD.MOV.U32 R0, RZ, RZ, 0x1 ;  /* 0x00000001ff007424 */ /* 0x000fe200078e00ff */
[----:B------:R-:W-:Y:S01]  /*6600*/  LOP3.LUT R4, R4, 0x1000, RZ, 0xc0, !PT ;  /* 0x0000100004047812 */ /* 0x000fe200078ec0ff */
[----:B------:R-:W-:Y:S01]  /*6610*/  IMAD.MOV.U32 R3, RZ, RZ, RZ ;  /* 0x000000ffff037224 */ /* 0x000fe200078e00ff */
[----:B------:R-:W-:Y:S01]  /*6620*/  LOP3.LUT R11, R11, 0x20, RZ, 0xc0, !PT ;  /* 0x000000200b0b7812 */ /* 0x000fe200078ec0ff */
[----:B------:R-:W-:Y:S01]  /*6630*/  VIADD R13, R10, 0x1 ;  /* 0x000000010a0d7836 */ /* 0x000fe20000000000 */
[----:B------:R-:W-:-:S07]  /*6640*/  LOP3.LUT R12, R4, 0x2a180, RZ, 0xfc, !PT ;  /* 0x0002a180040c7812 */ /* 0x000fce00078efcff */
.L_x_183:
[----:B------:R-:W-:-:S03]  /*6650*/  UMOV UR5, 0xffffffff ;  /* 0xffffffff00057882 */ /* 0x000fc60000000000 */
[----:B------:R-:W-:Y:S05]  /*6660*/  BRA.DIV UR5, `(.L_x_173) ;  /* 0x0000001205187947 */ /* 0x000fea000b800000 */
[----:B------:R-:W-:-:S13]  /*6670*/  ELECT P6, URZ, PT ;  /* 0x00000000003f782f */ /* 0x000fda00038c0000 */
.L_x_197:
[----:B------:R-:W0:Y:S01]  /*6680*/  LDC R4, c[0x0][0x28c] ;  /* 0x0000a300ff047b82 */ /* 0x000e220000000800 */
[----:B------:R-:W-:Y:S01]  /*6690*/  BSSY B1, `(.L_x_174) ;  /* 0x0000038000017945 */ /* 0x000fe20003800000 */
[----:B0-----:R-:W-:-:S13]  /*66a0*/  ISETP.LT.OR P6, PT, R4, 0x1, !P6 ;  /* 0x000000010400780c */ /* 0x001fda00077c1670 */
[----:B------:R-:W-:Y:S05]  /*66b0*/  @P6 BRA `(.L_x_175) ;  /* 0x0000000000d46947 */ /* 0x000fea0003800000 */
[----:B------:R-:W-:Y:S02]  /*66c0*/  IMAD R20, R20, 0x40, R11 ;  /* 0x0000004014147824 */ /* 0x000fe400078e020b */
[----:B------:R-:W-:Y:S02]  /*66d0*/  IMAD R21, R21, 0xc0, RZ ;  /* 0x000000c015157824 */ /* 0x000fe400078e02ff */
[----:B------:R-:W-:Y:S02]  /*66e0*/  IMAD.MOV.U32 R24, RZ, RZ, RZ ;  /* 0x000000ffff187224 */ /* 0x000fe400078e00ff */
[----:B------:R-:W-:Y:S02]  /*66f0*/  IMAD.MOV.U32 R4, RZ, RZ, R13 ;  /* 0x000000ffff047224 */ /* 0x000fe400078e000d */
[----:B------:R-:W-:Y:S02]  /*6700*/  IMAD.MOV.U32 R5, RZ, RZ, R0 ;  /* 0x000000ffff057224 */ /* 0x000fe400078e0000 */
[----:B------:R-:W-:-:S07]  /*6710*/  IMAD.MOV.U32 R7, RZ, RZ, R3 ;  /* 0x000000ffff077224 */ /* 0x000fce00078e0003 */
.L_x_178:
[----:B------:R-:W0:Y:S01]  /*6720*/  S2R R15, SR_CgaCtaId ;  /* 0x00000000000f7919 */ /* 0x000e220000008800 */
[----:B------:R-:W-:Y:S02]  /*6730*/  MOV R14, 0x400 ;  /* 0x00000400000e7802 */ /* 0x000fe40000000f00 */
[----:B------:R-:W-:Y:S02]  /*6740*/  LOP3.LUT P1, RZ, R18, 0x7f, RZ, 0xc0, !PT ;  /* 0x0000007f12ff7812 */ /* 0x000fe4000782c0ff */
[----:B0-----:R-:W-:Y:S02]  /*6750*/  LEA R22, R15, R14, 0x18 ;  /* 0x0000000e0f167211 */ /* 0x001fe400078ec0ff */
[----:B------:R-:W-:-:S09]  /*6760*/  SHF.L.U32 R14, R5, 0x1f, RZ ;  /* 0x0000001f050e7819 */ /* 0x000fd200000006ff */
[----:B------:R-:W0:Y:S01]  /*6770*/  @!P1 LDC R15, c[0x0][0x500] ;  /* 0x00014000ff0f9b82 */ /* 0x000e220000000800 */
[----:B------:R-:W-:-:S04]  /*6780*/  IMAD R23, R7, 0x8, R22 ;  /* 0x0000000807177824 */ /* 0x000fc800078e0216 */
[----:B------:R-:W1:Y:S02]  /*6790*/  SYNCS.PHASECHK.TRANS64.TRYWAIT P0, [R23+URZ+0x38], R14 ;  /* 0x0000380e170075a7 */ /* 0x000e64000800017f */
[----:B-1----:R-:W-:Y:S05]  /*67a0*/  @!P0 BRA `(.L_x_176) ;  /* 0x0000000c00e88947 */ /* 0x002fea0003800000 */
.L_x_198:
[----:B-1----:R-:W-:Y:S01]  /*67b0*/  PRMT R14, R8, 0x9910, RZ ;  /* 0x00009910080e7816 */ /* 0x002fe200000000ff */
[----:B0-----:R0:W-:Y:S03]  /*67c0*/  @!P1 SYNCS.ARRIVE.TRANS64 RZ, [R23+URZ], R15 ;  /* 0x0000000f17ff99a7 */ /* 0x0011e6000800003f */
[----:B------:R-:W-:-:S13]  /*67d0*/  ISETP.NE.AND P0, PT, R14, 0x2, PT ;  /* 0x000000020e00780c */ /* 0x000fda0003f05270 */
[----:B0-----:R-:W-:Y:S05]  /*67e0*/  @P0 BRA `(.L_x_177) ;  /* 0x0000000000040947 */ /* 0x001fea0003800000 */
[----:B------:R-:W-:Y:S01]  /*67f0*/  BPT.TRAP 0x1 ;  /* 0x000000040000795c */ /* 0x000fe20000300000 */
.L_x_177:
[----:B------:R-:W-:Y:S01]  /*6800*/  IMAD R14, R7, 0x6000, R22 ;  /* 0x00006000070e7824 */ /* 0x000fe200078e0216 */
[----:B------:R-:W-:Y:S01]  /*6810*/  R2UR UR19, R22 ;  /* 0x00000000161372ca */ /* 0x000fe200000e0000 */
[----:B------:R-:W-:Y:S01]  /*6820*/  VIADD R4, R4, 0xffffffff ;  /* 0xffffffff04047836 */ /* 0x000fe20000000000 */
[----:B------:R-:W-:Y:S01]  /*6830*/  R2UR UR9, R23 ;  /* 0x00000000170972ca */ /* 0x000fe200000e0000 */
[----:B------:R-:W-:Y:S01]  /*6840*/  UIADD3 UR6, UP0, UR24, 0xf0, URZ ;  /* 0x000000f018067890 */ /* 0x000fe2000ff1e03f */
[----:B------:R-:W-:Y:S01]  /*6850*/  R2UR UR5, R14 ;  /* 0x000000000e0572ca */ /* 0x000fe200000e0000 */
[----:B------:R-:W-:Y:S01]  /*6860*/  IMAD R14, R7, 0x2000, R12 ;  /* 0x00002000070e7824 */ /* 0x000fe200078e020c */
[----:B------:R-:W-:Y:S01]  /*6870*/  R2UR UR11, R21 ;  /* 0x00000000150b72ca */ /* 0x000fe200000e0000 */
[----:B------:R-:W-:Y:S01]  /*6880*/  UIADD3 UR26, UP1, UR24, 0x1f0, URZ ;  /* 0x000001f0181a7890 */ /* 0x000fe2000ff3e03f */
[----:B------:R-:W-:Y:S01]  /*6890*/  R2UR UR10, R24 ;  /* 0x00000000180a72ca */ /* 0x000fe200000e0000 */
[----:B------:R-:W-:Y:S01]  /*68a0*/  UIADD3.X UR7, URZ, UR25, URZ, UP0, !UPT ;  /* 0x000000193f077290 */ /* 0x000fe200087fe43f */
[----:B------:R-:W-:Y:S01]  /*68b0*/  R2UR UR8, R14 ;  /* 0x000000000e0872ca */ /* 0x000fe200000e0000 */
[----:B------:R-:W-:Y:S01]  /*68c0*/  VIADD R7, R7, 0x1 ;  /* 0x0000000107077836 */ /* 0x000fe20000000000 */
[----:B------:R-:W-:Y:S01]  /*68d0*/  R2UR UR12, R6 ;  /* 0x00000000060c72ca */ /* 0x000fe200000e0000 */
[----:B------:R-:W-:Y:S01]  /*68e0*/  UIADD3.X UR27, URZ, UR25, URZ, UP1, !UPT ;  /* 0x000000193f1b7290 */ /* 0x000fe20008ffe43f */
[----:B------:R-:W-:Y:S01]  /*68f0*/  R2UR UR20, R20 ;  /* 0x00000000141472ca */ /* 0x000fe200000e0000 */
[----:B------:R-:W-:Y:S01]  /*6900*/  UMOV UR14, 0x0 ;  /* 0x00000000000e7882 */ /* 0x000fe20000000000 */
[----:B------:R-:W-:Y:S01]  /*6910*/  ISETP.GT.AND P1, PT, R4, 0x1, PT ;  /* 0x000000010400780c */ /* 0x000fe20003f24270 */
[----:B------:R-:W-:Y:S01]  /*6920*/  UIADD3 UR16, UR5, 0x180, URZ ;  /* 0x0000018005107890 */ /* 0x000fe2000fffe03f */
[C---:B------:R-:W-:Y:S01]  /*6930*/  ISETP.NE.AND P0, PT, R7.reuse, 0x7, PT ;  /* 0x000000070700780c */ /* 0x040fe20003f05270 */
[----:B------:R-:W-:Y:S01]  /*6940*/  UMOV UR15, 0x10000000 ;  /* 0x10000000000f7882 */ /* 0x000fe20000000000 */
[----:B------:R-:W-:Y:S01]  /*6950*/  UMOV UR21, 0x30000 ;  /* 0x0003000000157882 */ /* 0x000fe20000000000 */
[----:B------:R-:W-:Y:S01]  /*6960*/  VIADD R24, R24, 0x80 ;  /* 0x0000008018187836 */ /* 0x000fe20000000000 */
[----:B------:R-:W-:Y:S01]  /*6970*/  SEL R14, RZ, 0x1, P0 ;  /* 0x00000001ff0e7807 */ /* 0x000fe20000000000 */
[----:B------:R-:W-:Y:S01]  /*6980*/  UIADD3 UR5, UR19, UR8, URZ ;  /* 0x0000000813057290 */ /* 0x000fe2000fffe03f */
[----:B------:R-:W-:-:S02]  /*6990*/  SEL R7, R7, RZ, P0 ;  /* 0x000000ff07077207 */ /* 0x000fc40000000000 */
[----:B------:R-:W-:Y:S01]  /*69a0*/  UMOV UR8, UR16 ;  /* 0x0000001000087c82 */ /* 0x000fe20008000000 */
[----:B------:R-:W-:Y:S01]  /*69b0*/  LOP3.LUT R5, R5, R14, RZ, 0x3c, !PT ;  /* 0x0000000e05057212 */ /* 0x000fe200078e3cff */
[----:B------:R0:W-:Y:S02]  /*69c0*/  UTMALDG.3D [UR8], [UR6], desc[UR14] ;  /* 0x00000e08060075b4 */ /* 0x0001e40008011000 */
[----:B0-----:R-:W-:Y:S01]  /*69d0*/  UMOV UR11, UR20 ;  /* 0x00000014000b7c82 */ /* 0x001fe20008000000 */
[----:B------:R-:W-:Y:S02]  /*69e0*/  UMOV UR8, UR5 ;  /* 0x0000000500087c82 */ /* 0x000fe40008000000 */
[----:B------:R0:W-:Y:S02]  /*69f0*/  UTMALDG.3D.MULTICAST [UR8], [UR26], UR21, desc[UR14] ;  /* 0x00000e081a0073b4 */ /* 0x0001e40008011815 */
[----:B0-----:R-:W-:Y:S05]  /*6a00*/  @P1 BRA `(.L_x_178) ;  /* 0xfffffffc00441947 */ /* 0x001fea000383ffff */
.L_x_175:
[----:B------:R-:W-:Y:S05]  /*6a10*/  BSYNC B1 ;  /* 0x0000000000017941 */ /* 0x000fea0003800000 */
.L_x_174:
[----:B------:R-:W-:Y:S01]  /*6a20*/  LOP3.LUT P1, RZ, R9, 0xff, RZ, 0xc0, !PT ;  /* 0x000000ff09ff7812 */ /* 0x000fe2000782c0ff */
[C---:B------:R-:W-:Y:S01]  /*6a30*/  IMAD.IADD R6, R10.reuse, 0x1, R3 ;  /* 0x000000010a067824 */ /* 0x040fe200078e0203 */
[----:B------:R-:W-:Y:S01]  /*6a40*/  ULDC.64 UR6, c[0x0][0x650] ;  /* 0x0001940000067ab9 */ /* 0x000fe20000000a00 */
[----:B------:R-:W-:Y:S01]  /*6a50*/  ISETP.GE.U32.AND P2, PT, R10, 0x7, PT ;  /* 0x000000070a00780c */ /* 0x000fe20003f46070 */
[----:B------:R-:W-:Y:S01]  /*6a60*/  BSSY B1, `(.L_x_179) ;  /* 0x000006e000017945 */ /* 0x000fe20003800000 */
[C---:B------:R-:W-:Y:S01]  /*6a70*/  IMAD.WIDE.U32 R4, R6.reuse, 0x24924925, RZ ;  /* 0x2492492506047825 */ /* 0x040fe200078e00ff */
[C---:B------:R-:W-:Y:S02]  /*6a80*/  ISETP.GT.U32.AND P0, PT, R6.reuse, 0x6, PT ;  /* 0x000000060600780c */ /* 0x040fe40003f04070 */
[----:B------:R-:W-:Y:S01]  /*6a90*/  PRMT R9, RZ, 0x7610, R9 ;  /* 0x00007610ff097816 */ /* 0x000fe20000000009 */
[----:B------:R-:W-:Y:S01]  /*6aa0*/  IMAD.IADD R4, R6, 0x1, -R5 ;  /* 0x0000000106047824 */ /* 0x000fe200078e0a05 */
[----:B------:R-:W-:Y:S01]  /*6ab0*/  ISETP.LT.U32.AND P0, PT, R10, 0x7, P0 ;  /* 0x000000070a00780c */ /* 0x000fe20000701070 */
[----:B------:R-:W-:-:S02]  /*6ac0*/  IMAD.MOV.U32 R21, RZ, RZ, -0x1 ;  /* 0xffffffffff157424 */ /* 0x000fc400078e00ff */
[----:B------:R-:W0:Y:S01]  /*6ad0*/  @P1 S2R R14, SR_CgaCtaId ;  /* 0x00000000000e1919 */ /* 0x000e220000008800 */
[----:B------:R-:W-:Y:S01]  /*6ae0*/  @P1 MOV R3, 0x400 ;  /* 0x0000040000031802 */ /* 0x000fe20000000f00 */
[----:B------:R-:W-:Y:S01]  /*6af0*/  IMAD.MOV.U32 R20, RZ, RZ, -0x1 ;  /* 0xffffffffff147424 */ /* 0x000fe200078e00ff */
[----:B------:R-:W-:Y:S02]  /*6b00*/  LEA.HI R4, R4, R5, RZ, 0x1f ;  /* 0x0000000504047211 */ /* 0x000fe400078ff8ff */
[----:B0-----:R-:W-:Y:S02]  /*6b10*/  @P1 LEA R14, R14, R3, 0x18 ;  /* 0x000000030e0e1211 */ /* 0x001fe400078ec0ff */
[----:B------:R-:W-:Y:S02]  /*6b20*/  SEL R3, RZ, 0x1, !P0 ;  /* 0x00000001ff037807 */ /* 0x000fe40004000000 */
[----:B------:R-:W-:Y:S01]  /*6b30*/  IADD3 R16, P0, R16, UR22, RZ ;  /* 0x0000001610107c10 */ /* 0x000fe2000ff1e0ff */
[----:B------:R0:W-:Y:S01]  /*6b40*/  @P1 SYNCS.ARRIVE.TRANS64.A1T0 RZ, [R14+URZ+0x88], RZ ;  /* 0x000088ff0eff19a7 */ /* 0x0001e2000810003f */
[----:B------:R-:W-:-:S02]  /*6b50*/  LOP3.LUT R0, R0, R3, RZ, 0x3c, !PT ;  /* 0x0000000300007212 */ /* 0x000fc400078e3cff */
[----:B------:R-:W-:Y:S02]  /*6b60*/  IADD3.X R17, R17, UR13, RZ, P0, !PT ;  /* 0x0000000d11117c10 */ /* 0x000fe400087fe4ff */
[----:B------:R-:W-:Y:S02]  /*6b70*/  ISETP.GE.U32.AND P0, PT, R16, UR6, PT ;  /* 0x0000000610007c0c */ /* 0x000fe4000bf06070 */
[----:B------:R-:W-:Y:S02]  /*6b80*/  SHF.R.U32.HI R3, RZ, 0x2, R4 ;  /* 0x00000002ff037819 */ /* 0x000fe40000011604 */
[----:B------:R-:W-:Y:S02]  /*6b90*/  ISETP.GE.U32.AND.EX P0, PT, R17, UR7, PT, P0 ;  /* 0x0000000711007c0c */ /* 0x000fe4000bf06100 */
[----:B------:R-:W-:Y:S01]  /*6ba0*/  @P2 LOP3.LUT R0, R0, 0x1, R3, 0x78, !PT ;  /* 0x0000000100002812 */ /* 0x000fe200078e7803 */
[----:B------:R-:W-:Y:S01]  /*6bb0*/  IMAD R3, R3, -0x7, R6 ;  /* 0xfffffff903037824 */ /* 0x000fe200078e0206 */
[----:B------:R-:W-:Y:S01]  /*6bc0*/  PRMT R4, RZ, 0x7610, R4 ;  /* 0x00007610ff047816 */ /* 0x000fe20000000004 */
[----:B------:R-:W-:-:S08]  /*6bd0*/  IMAD.MOV.U32 R6, RZ, RZ, -0x1 ;  /* 0xffffffffff067424 */ /* 0x000fd000078e00ff */
[----:B0-----:R-:W-:Y:S05]  /*6be0*/  @P0 BRA `(.L_x_180) ;  /* 0x0000000400540947 */ /* 0x001fea0003800000 */
[----:B------:R-:W0:Y:S01]  /*6bf0*/  S2R R15, SR_CTAID.X ;  /* 0x00000000000f7919 */ /* 0x000e220000002500 */
[----:B------:R-:W-:Y:S01]  /*6c00*/  ULDC.64 UR6, c[0x0][0x628] ;  /* 0x00018a0000067ab9 */ /* 0x000fe20000000a00 */
[----:B------:R-:W-:Y:S01]  /*6c10*/  ULDC UR8, c[0x0][0x630] ;  /* 0x00018c0000087ab9 */ /* 0x000fe20000000800 */
[----:B------:R-:W-:Y:S01]  /*6c20*/  ISETP.NE.U32.AND P0, PT, RZ, UR6, PT ;  /* 0x00000006ff007c0c */ /* 0x000fe2000bf05070 */
[----:B------:R-:W1:Y:S01]  /*6c30*/  S2R R20, SR_CTAID.Y ;  /* 0x0000000000147919 */ /* 0x000e620000002600 */
[----:B------:R-:W-:Y:S01]  /*6c40*/  ULDC UR9, c[0x0][0x150] ;  /* 0x0000540000097ab9 */ /* 0x000fe20000000800 */
[----:B------:R-:W-:Y:S01]  /*6c50*/  IMAD.MOV.U32 R4, RZ, RZ, R16 ;  /* 0x000000ffff047224 */ /* 0x000fe200078e0010 */
[----:B------:R-:W-:Y:S01]  /*6c60*/  ISETP.NE.AND.EX P0, PT, RZ, UR7, PT, P0 ;  /* 0x00000007ff007c0c */ /* 0x000fe2000bf05300 */
[----:B------:R-:W-:Y:S01]  /*6c70*/  IMAD.MOV.U32 R5, RZ, RZ, R17 ;  /* 0x000000ffff057224 */ /* 0x000fe200078e0011 */
[----:B0-----:R-:W-:-:S11]  /*6c80*/  I2FP.F32.U32 R22, R15 ;  /* 0x0000000f00167245 */ /* 0x001fd60000201000 */
[----:B------:R-:W-:Y:S05]  /*6c90*/  @!P0 BRA `(.L_x_181) ;  /* 0x0000000000288947 */ /* 0x000fea0003800000 */
[----:B------:R-:W-:Y:S02]  /*6ca0*/  ULDC UR5, c[0x0][0x634] ;  /* 0x00018d0000057ab9 */ /* 0x000fe40000000800 */
[----:B------:R-:W-:-:S05]  /*6cb0*/  IADD3 R5, P0, R16, UR5, RZ ;  /* 0x0000000510057c10 */ /* 0x000fca000ff1e0ff */
[----:B------:R-:W-:-:S04]  /*6cc0*/  IMAD.X R21, RZ, RZ, R17, P0 ;  /* 0x000000ffff157224 */ /* 0x000fc800000e0611 */
[----:B------:R-:W-:-:S04]  /*6cd0*/  IMAD.WIDE.U32 R6, R21, UR6, RZ ;  /* 0x0000000615067c25 */ /* 0x000fc8000f8e00ff */
[----:B------:R-:W-:-:S04]  /*6ce0*/  IMAD.WIDE.U32 R6, P0, R5, UR7, R6 ;  /* 0x0000000705067c25 */ /* 0x000fc8000f800006 */
[----:B------:R-:W-:-:S04]  /*6cf0*/  IMAD.WIDE.U32 R4, R5, UR6, RZ ;  /* 0x0000000605047c25 */ /* 0x000fc8000f8e00ff */
[----:B------:R-:W-:Y:S01]  /*6d00*/  IMAD.MOV.U32 R4, RZ, RZ, R7 ;  /* 0x000000ffff047224 */ /* 0x000fe200078e0007 */
[----:B------:R-:W-:Y:S01]  /*6d10*/  IADD3 RZ, P1, R5, R6, RZ ;  /* 0x0000000605ff7210 */ /* 0x000fe20007f3e0ff */
[----:B------:R-:W-:-:S04]  /*6d20*/  IMAD.X R5, RZ, RZ, RZ, P0 ;  /* 0x000000ffff057224 */ /* 0x000fc800000e06ff */
[----:B------:R-:W-:-:S08]  /*6d30*/  IMAD.WIDE.U32.X R4, R21, UR7, R4, P1 ;  /* 0x0000000715047c25 */ /* 0x000fd000088e0404 */
.L_x_181:
[--C-:B------:R-:W-:Y:S01]  /*6d40*/  SHF.R.U64 R14, R4, UR8, R5.reuse ;  /* 0x00000008040e7c19 */ /* 0x100fe20008001205 */
[----:B------:R-:W-:Y:S01]  /*6d50*/  FMUL R22, R22, UR9 ;  /* 0x0000000916167c20 */ /* 0x000fe20008400000 */
[----:B------:R-:W-:Y:S01]  /*6d60*/  SHF.R.U32.HI R4, RZ, UR8, R5 ;  /* 0x00000008ff047c19 */ /* 0x000fe20008011605 */
[----:B------:R-:W0:Y:S01]  /*6d70*/  LDC R6, c[0x0][0x144] ;  /* 0x00005100ff067b82 */ /* 0x000e220000000800 */
[----:B------:R-:W-:Y:S01]  /*6d80*/  IADD3 R5, P0, RZ, -R14, RZ ;  /* 0x8000000eff057210 */ /* 0x000fe20007f1e0ff */
[----:B------:R-:W-:Y:S01]  /*6d90*/  ULDC UR5, c[0x0][0x154] ;  /* 0x0000550000057ab9 */ /* 0x000fe20000000800 */
[----:B-1----:R-:W-:Y:S01]  /*6da0*/  I2FP.F32.U32 R7, R20 ;  /* 0x0000001400077245 */ /* 0x002fe20000201000 */
[----:B------:R-:W1:Y:S01]  /*6db0*/  F2I.U32.TRUNC.NTZ R22, R22 ;  /* 0x0000001600167305 */ /* 0x000e62000020f000 */
[----:B------:R-:W-:Y:S01]  /*6dc0*/  ULDC.64 UR6, c[0x0][0x620] ;  /* 0x0001880000067ab9 */ /* 0x000fe20000000a00 */
[----:B------:R-:W-:Y:S01]  /*6dd0*/  IMAD.X R4, RZ, RZ, ~R4, P0 ;  /* 0x000000ffff047224 */ /* 0x000fe200000e0e04 */
[----:B------:R-:W-:Y:S01]  /*6de0*/  ISETP.NE.AND P2, PT, R2, 0x1, PT ;  /* 0x000000010200780c */ /* 0x000fe20003f45270 */
[----:B------:R-:W-:Y:S01]  /*6df0*/  FMUL R23, R7, UR5 ;  /* 0x0000000507177c20 */ /* 0x000fe20008400000 */
[----:B------:R-:W2:Y:S01]  /*6e00*/  LDC R25, c[0x0][0x148] ;  /* 0x00005200ff197b82 */ /* 0x000ea20000000800 */
[----:B------:R-:W-:Y:S01]  /*6e10*/  IMAD R4, R4, UR6, RZ ;  /* 0x0000000604047c24 */ /* 0x000fe2000f8e02ff */
[----:B------:R-:W-:-:S03]  /*6e20*/  ULDC UR5, c[0x0][0x618] ;  /* 0x0001860000057ab9 */ /* 0x000fc60000000800 */
[----:B------:R-:W3:Y:S01]  /*6e30*/  F2I.U32.TRUNC.NTZ R23, R23 ;  /* 0x0000001700177305 */ /* 0x000ee2000020f000 */
[C---:B------:R-:W-:Y:S02]  /*6e40*/  IMAD R7, R5.reuse, UR7, R4 ;  /* 0x0000000705077c24 */ /* 0x040fe4000f8e0204 */
[----:B------:R-:W-:Y:S01]  /*6e50*/  IMAD.WIDE.U32 R4, R5, UR6, R16 ;  /* 0x0000000605047c25 */ /* 0x000fe2000f8e0010 */
[----:B------:R-:W-:Y:S02]  /*6e60*/  ULDC.64 UR6, c[0x0][0x640] ;  /* 0x0001900000067ab9 */ /* 0x000fe40000000a00 */
[----:B------:R-:W-:Y:S01]  /*6e70*/  ISETP.NE.U32.AND P0, PT, RZ, UR6, PT ;  /* 0x00000006ff007c0c */ /* 0x000fe2000bf05070 */
[----:B------:R-:W-:Y:S02]  /*6e80*/  IMAD.IADD R5, R5, 0x1, R7 ;  /* 0x0000000105057824 */ /* 0x000fe400078e0207 */
[----:B-1----:R-:W-:Y:S01]  /*6e90*/  IMAD.MOV R22, RZ, RZ, -R22 ;  /* 0x000000ffff167224 */ /* 0x002fe200078e0a16 */
[----:B------:R-:W-:-:S02]  /*6ea0*/  ISETP.NE.AND.EX P0, PT, RZ, UR7, PT, P0 ;  /* 0x00000007ff007c0c */ /* 0x000fc4000bf05300 */
[----:B------:R-:W-:Y:S01]  /*6eb0*/  SHF.R.U64 R21, R4, UR5, R5 ;  /* 0x0000000504157c19 */ /* 0x000fe20008001205 */
[----:B0-----:R-:W-:Y:S01]  /*6ec0*/  IMAD R15, R6, R22, R15 ;  /* 0x00000016060f7224 */ /* 0x001fe200078e020f */
[----:B------:R-:W-:Y:S01]  /*6ed0*/  SHF.R.U32.HI R4, RZ, UR5, R5 ;  /* 0x00000005ff047c19 */ /* 0x000fe20008011605 */
[----:B------:R-:W-:Y:S01]  /*6ee0*/  ULDC UR5, c[0x0][0x608] ;  /* 0x0001820000057ab9 */ /* 0x000fe20000000800 */
[----:B---3--:R-:W-:Y:S02]  /*6ef0*/  IMAD.MOV R6, RZ, RZ, -R23 ;  /* 0x000000ffff067224 */ /* 0x008fe400078e0a17 */
[--C-:B------:R-:W-:Y:S02]  /*6f00*/  SHF.R.U64 R22, R21, UR5, R4.reuse ;  /* 0x0000000515167c19 */ /* 0x100fe40008001204 */
[----:B------:R-:W-:Y:S01]  /*6f10*/  SHF.R.U32.HI R5, RZ, UR5, R4 ;  /* 0x00000005ff057c19 */ /* 0x000fe20008011604 */
[----:B------:R-:W-:Y:S01]  /*6f20*/  ULDC UR5, c[0x0][0x658] ;  /* 0x0001960000057ab9 */ /* 0x000fe20000000800 */
[----:B--2---:R-:W-:-:S02]  /*6f30*/  @P2 IMAD R15, R25, R6, R20 ;  /* 0x00000006190f2224 */ /* 0x004fc400078e0214 */
[--C-:B------:R-:W-:Y:S02]  /*6f40*/  SHF.R.U64 R20, R22, UR5, R5.reuse ;  /* 0x0000000516147c19 */ /* 0x100fe40008001205 */
[----:B------:R-:W-:-:S03]  /*6f50*/  SHF.R.U32.HI R23, RZ, UR5, R5 ;  /* 0x00000005ff177c19 */ /* 0x000fc60008011605 */
[----:B------:R-:W-:Y:S02]  /*6f60*/  IMAD.MOV.U32 R6, RZ, RZ, R20 ;  /* 0x000000ffff067224 */ /* 0x000fe400078e0014 */
[----:B------:R-:W-:Y:S01]  /*6f70*/  IMAD.MOV.U32 R5, RZ, RZ, R23 ;  /* 0x000000ffff057224 */ /* 0x000fe200078e0017 */
[----:B------:R-:W-:Y:S06]  /*6f80*/  @!P0 BRA `(.L_x_182) ;  /* 0x00000000002c8947 */ /* 0x000fec0003800000 */
        /* <DEDUP_REMOVED lines=9> */
[----:B------:R-:W-:-:S04]  /*7020*/  IMAD.WIDE.U32.X R4, R23, UR7, R4, P1 ;  /* 0x0000000717047c25 */ /* 0x000fc800088e0404 */
[----:B------:R-:W-:-:S07]  /*7030*/  IMAD.MOV.U32 R6, RZ, RZ, R4 ;  /* 0x000000ffff067224 */ /* 0x000fce00078e0004 */
.L_x_182:
[----:B------:R-:W-:Y:S01]  /*7040*/  ULDC UR5, c[0x0][0x648] ;  /* 0x0001920000057ab9 */ /* 0x000fe20000000800 */
[----:B------:R-:W-:Y:S01]  /*7050*/  LOP3.LUT R4, R22, UR17, RZ, 0xc0, !PT ;  /* 0x0000001116047c12 */ /* 0x000fe2000f8ec0ff */
[----:B------:R-:W-:Y:S01]  /*7060*/  ULDC UR6, c[0x0][0x610] ;  /* 0x0001840000067ab9 */ /* 0x000fe20000000800 */
[----:B------:R-:W-:Y:S01]  /*7070*/  SHF.R.U64 R5, R6, UR5, R5 ;  /* 0x0000000506057c19 */ /* 0x000fe20008001205 */
[----:B------:R-:W-:Y:S01]  /*7080*/  ULDC UR5, c[0x0][0x638] ;  /* 0x00018e0000057ab9 */ /* 0x000fe20000000800 */
[----:B------:R-:W-:-:S03]  /*7090*/  LOP3.LUT R21, R21, UR4, RZ, 0xc0, !PT ;  /* 0x0000000415157c12 */ /* 0x000fc6000f8ec0ff */
[----:B------:R-:W-:Y:S02]  /*70a0*/  IMAD.MOV R7, RZ, RZ, -R5 ;  /* 0x000000ffff077224 */ /* 0x000fe400078e0a05 */
[----:B------:R-:W-:Y:S02]  /*70b0*/  IMAD R4, R5, UR18, R4 ;  /* 0x0000001205047c24 */ /* 0x000fe4000f8e0204 */
[----:B------:R-:W-:Y:S01]  /*70c0*/  IMAD R20, R7, UR5, R20 ;  /* 0x0000000507147c24 */ /* 0x000fe2000f8e0214 */
[----:B------:R-:W-:Y:S01]  /*70d0*/  ULDC UR5, c[0x0][0x600] ;  /* 0x0001800000057ab9 */ /* 0x000fe20000000800 */
[----:B------:R-:W-:Y:S02]  /*70e0*/  IMAD R15, R4, UR6, R15 ;  /* 0x00000006040f7c24 */ /* 0x000fe4000f8e020f */
[----:B------:R-:W-:Y:S02]  /*70f0*/  IMAD R6, R20, UR5, R21 ;  /* 0x0000000514067c24 */ /* 0x000fe4000f8e0215 */
[----:B------:R-:W-:-:S03]  /*7100*/  IMAD.MOV.U32 R4, RZ, RZ, 0x1 ;  /* 0x00000001ff047424 */ /* 0x000fc600078e00ff */
[----:B------:R-:W-:Y:S02]  /*7110*/  SEL R20, R6, R15, !P2 ;  /* 0x0000000f06147207 */ /* 0x000fe40005000000 */
[----:B------:R-:W-:Y:S01]  /*7120*/  SEL R21, R15, R6, !P2 ;  /* 0x000000060f157207 */ /* 0x000fe20005000000 */
[----:B------:R-:W-:-:S07]  /*7130*/  IMAD.MOV.U32 R6, RZ, RZ, R14 ;  /* 0x000000ffff067224 */ /* 0x000fce00078e000e */
.L_x_180:
[----:B------:R-:W-:Y:S05]  /*7140*/  BSYNC B1 ;  /* 0x0000000000017941 */ /* 0x000fea0003800000 */
.L_x_179:
[----:B------:R-:W-:-:S13]  /*7150*/  LOP3.LUT P0, RZ, R4, 0xff, RZ, 0xc0, !PT ;  /* 0x000000ff04ff7812 */ /* 0x000fda000780c0ff */
[----:B------:R-:W-:Y:S05]  /*7160*/  @P0 BRA `(.L_x_183) ;  /* 0xfffffff400380947 */ /* 0x000fea000383ffff */
[----:B------:R-:W-:Y:S05]  /*7170*/  BSYNC B0 ;  /* 0x0000000000007941 */ /* 0x000fea0003800000 */
.L_x_172:
[----:B------:R-:W-:-:S03]  /*7180*/  UMOV UR5, 0xffffffff ;  /* 0xffffffff00057882 */ /* 0x000fc60000000000 */
[----:B------:R-:W-:Y:S05]  /*7190*/  BRA.DIV UR5, `(.L_x_184) ;  /* 0x0000000605807947 */ /* 0x000fea000b800000 */
[----:B------:R-:W-:-:S13]  /*71a0*/  ELECT P6, URZ, PT ;  /* 0x00000000003f782f */ /* 0x000fda00038c0000 */
.L_x_201:
[----:B------:R-:W-:Y:S04]  /*71b0*/  BSSY B0, `(.L_x_185) ;  /* 0x0000046000007945 */ /* 0x000fe80003800000 */
[----:B------:R-:W-:Y:S05]  /*71c0*/  @!P6 BRA `(.L_x_186) ;  /* 0x000000040010e947 */ /* 0x000fea0003800000 */
[----:B------:R-:W-:-:S04]  /*71d0*/  LOP3.LUT R19, R19, 0x2, RZ, 0xfc, !PT ;  /* 0x0000000213137812 */ /* 0x000fc800078efcff */
[----:B------:R-:W-:-:S13]  /*71e0*/  ISETP.NE.AND P0, PT, R19, 0x3, PT ;  /* 0x000000031300780c */ /* 0x000fda0003f05270 */
[----:B------:R-:W-:Y:S05]  /*71f0*/  @!P0 BRA `(.L_x_187) ;  /* 0x0000000000048947 */ /* 0x000fea0003800000 */
[----:B------:R-:W-:Y:S01]  /*7200*/  BPT.TRAP 0x1 ;  /* 0x000000040000795c */ /* 0x000fe20000300000 */
.L_x_187:
[----:B------:R-:W0:Y:S01]  /*7210*/  S2R R5, SR_CgaCtaId ;  /* 0x0000000000057919 */ /* 0x000e220000008800 */
[----:B------:R-:W-:Y:S02]  /*7220*/  MOV R2, 0x400 ;  /* 0x0000040000027802 */ /* 0x000fe40000000f00 */
[----:B------:R-:W-:Y:S02]  /*7230*/  SHF.L.U32 R4, R0, 0x1f, RZ ;  /* 0x0000001f00047819 */ /* 0x000fe400000006ff */
[----:B0-----:R-:W-:-:S05]  /*7240*/  LEA R2, R5, R2, 0x18 ;  /* 0x0000000205027211 */ /* 0x001fca00078ec0ff */
[----:B------:R-:W-:-:S04]  /*7250*/  VIADD R2, R2, 0x38 ;  /* 0x0000003802027836 */ /* 0x000fc80000000000 */
[C---:B------:R-:W-:Y:S02]  /*7260*/  IMAD R7, R3.reuse, 0x8, R2 ;  /* 0x0000000803077824 */ /* 0x040fe400078e0202 */
[----:B------:R-:W-:Y:S02]  /*7270*/  VIADD R3, R3, 0x1 ;  /* 0x0000000103037836 */ /* 0x000fe40000000000 */
[----:B------:R-:W0:Y:S03]  /*7280*/  SYNCS.PHASECHK.TRANS64.TRYWAIT P0, [R7+URZ], R4 ;  /* 0x00000004070075a7 */ /* 0x000e26000800017f */
[----:B------:R-:W-:-:S04]  /*7290*/  ISETP.NE.AND P1, PT, R3, 0x7, PT ;  /* 0x000000070300780c */ /* 0x000fc80003f25270 */
[----:B------:R-:W-:Y:S02]  /*72a0*/  SEL R5, RZ, 0x1, P1 ;  /* 0x00000001ff057807 */ /* 0x000fe40000800000 */
[----:B------:R-:W-:Y:S02]  /*72b0*/  SEL R3, R3, RZ, P1 ;  /* 0x000000ff03037207 */ /* 0x000fe40000800000 */
[----:B------:R-:W-:-:S03]  /*72c0*/  LOP3.LUT R6, R0, R5, RZ, 0x3c, !PT ;  /* 0x0000000500067212 */ /* 0x000fc600078e3cff */
[----:B------:R-:W-:Y:S01]  /*72d0*/  IMAD R8, R3, 0x8, R2 ;  /* 0x0000000803087824 */ /* 0x000fe200078e0202 */
[----:B------:R-:W-:Y:S01]  /*72e0*/  SHF.L.U32 R5, R6, 0x1f, RZ ;  /* 0x0000001f06057819 */ /* 0x000fe200000006ff */
[----:B0-----:R-:W-:Y:S06]  /*72f0*/  @!P0 BRA `(.L_x_188) ;  /* 0x0000000400488947 */ /* 0x001fec0003800000 */
.L_x_202:
[----:B------:R-:W1:Y:S01]  /*7300*/  SYNCS.PHASECHK.TRANS64.TRYWAIT P0, [R8+URZ], R5 ;  /* 0x00000005080075a7 */ /* 0x000e62000800017f */
[----:B------:R-:W-:-:S05]  /*7310*/  VIADD R0, R3, 0x1 ;  /* 0x0000000103007836 */ /* 0x000fca0000000000 */
[----:B------:R-:W-:-:S04]  /*7320*/  ISETP.NE.AND P1, PT, R0, 0x7, PT ;  /* 0x000000070000780c */ /* 0x000fc80003f25270 */
[----:B------:R-:W-:Y:S02]  /*7330*/  SEL R3, RZ, 0x1, P1 ;  /* 0x00000001ff037807 */ /* 0x000fe40000800000 */
[----:B0-----:R-:W-:Y:S02]  /*7340*/  SEL R7, R0, RZ, P1 ;  /* 0x000000ff00077207 */ /* 0x001fe40000800000 */
[----:B------:R-:W-:-:S03]  /*7350*/  LOP3.LUT R6, R6, R3, RZ, 0x3c, !PT ;  /* 0x0000000306067212 */ /* 0x000fc600078e3cff */
[----:B------:R-:W-:Y:S01]  /*7360*/  IMAD R9, R7, 0x8, R2 ;  /* 0x0000000807097824 */ /* 0x000fe200078e0202 */
[----:B------:R-:W-:Y:S01]  /*7370*/  SHF.L.U32 R4, R6, 0x1f, RZ ;  /* 0x0000001f06047819 */ /* 0x000fe200000006ff */
[----:B-1----:R-:W-:Y:S06]  /*7380*/  @!P0 BRA `(.L_x_189) ;  /* 0x0000000400388947 */ /* 0x002fec0003800000 */
.L_x_203:
[----:B------:R-:W1:Y:S01]  /*7390*/  SYNCS.PHASECHK.TRANS64.TRYWAIT P0, [R9+URZ], R4 ;  /* 0x00000004090075a7 */ /* 0x000e62000800017f */
[----:B------:R-:W-:-:S05]  /*73a0*/  VIADD R0, R7, 0x1 ;  /* 0x0000000107007836 */ /* 0x000fca0000000000 */
[----:B------:R-:W-:-:S04]  /*73b0*/  ISETP.NE.AND P1, PT, R0, 0x7, PT ;  /* 0x000000070000780c */ /* 0x000fc80003f25270 */
[----:B------:R-:W-:Y:S02]  /*73c0*/  SEL R3, RZ, 0x1, P1 ;  /* 0x00000001ff037807 */ /* 0x000fe40000800000 */
[----:B------:R-:W-:Y:S02]  /*73d0*/  SEL R7, R0, RZ, P1 ;  /* 0x000000ff00077207 */ /* 0x000fe40000800000 */
[----:B------:R-:W-:-:S03]  /*73e0*/  LOP3.LUT R6, R6, R3, RZ, 0x3c, !PT ;  /* 0x0000000306067212 */ /* 0x000fc600078e3cff */
[----:B0-----:R-:W-:Y:S01]  /*73f0*/  IMAD R8, R7, 0x8, R2 ;  /* 0x0000000807087824 */ /* 0x001fe200078e0202 */
[----:B------:R-:W-:Y:S01]  /*7400*/  SHF.L.U32 R5, R6, 0x1f, RZ ;  /* 0x0000001f06057819 */ /* 0x000fe200000006ff */
[----:B-1----:R-:W-:Y:S06]  /*7410*/  @!P0 BRA `(.L_x_190) ;  /* 0x0000000400288947 */ /* 0x002fec0003800000 */
.L_x_204:
        /* <DEDUP_REMOVED lines=9> */
.L_x_205:
[----:B------:R-:W1:Y:S01]  /*74b0*/  SYNCS.PHASECHK.TRANS64.TRYWAIT P0, [R9+URZ], R4 ;  /* 0x00000004090075a7 */ /* 0x000e62000800017f */
[----:B------:R-:W-:-:S05]  /*74c0*/  VIADD R0, R7, 0x1 ;  /* 0x0000000107007836 */ /* 0x000fca0000000000 */
[----:B------:R-:W-:-:S04]  /*74d0*/  ISETP.NE.AND P1, PT, R0, 0x7, PT ;  /* 0x000000070000780c */ /* 0x000fc80003f25270 */
[----:B------:R-:W-:Y:S02]  /*74e0*/  SEL R3, RZ, 0x1, P1 ;  /* 0x00000001ff037807 */ /* 0x000fe40000800000 */
[----:B------:R-:W-:Y:S02]  /*74f0*/  SEL R7, R0, RZ, P1 ;  /* 0x000000ff00077207 */ /* 0x000fe40000800000 */
[----:B------:R-:W-:-:S03]  /*7500*/  LOP3.LUT R11, R6, R3, RZ, 0x3c, !PT ;  /* 0x00000003060b7212 */ /* 0x000fc600078e3cff */
[----:B------:R-:W-:Y:S01]  /*7510*/  IMAD R6, R7, 0x8, R2 ;  /* 0x0000000807067824 */ /* 0x000fe200078e0202 */
[----:B0-----:R-:W-:Y:S01]  /*7520*/  SHF.L.U32 R5, R11, 0x1f, RZ ;  /* 0x0000001f0b057819 */ /* 0x001fe200000006ff */
[----:B-1----:R-:W-:Y:S06]  /*7530*/  @!P0 BRA `(.L_x_192) ;  /* 0x0000000400088947 */ /* 0x002fec0003800000 */
.L_x_206:
[----:B------:R-:W1:Y:S01]  /*7540*/  SYNCS.PHASECHK.TRANS64.TRYWAIT P0, [R6+URZ], R5 ;  /* 0x00000005060075a7 */ /* 0x000e62000800017f */
[----:B------:R-:W-:-:S05]  /*7550*/  VIADD R0, R7, 0x1 ;  /* 0x0000000107007836 */ /* 0x000fca0000000000 */
[----:B------:R-:W-:-:S04]  /*7560*/  ISETP.NE.AND P1, PT, R0, 0x7, PT ;  /* 0x000000070000780c */ /* 0x000fc80003f25270 */
[----:B0-----:R-:W-:Y:S02]  /*7570*/  SEL R4, RZ, 0x1, P1 ;  /* 0x00000001ff047807 */ /* 0x001fe40000800000 */
[----:B------:R-:W-:Y:S02]  /*7580*/  SEL R3, R0, RZ, P1 ;  /* 0x000000ff00037207 */ /* 0x000fe40000800000 */
[----:B------:R-:W-:Y:S01]  /*7590*/  LOP3.LUT R0, R11, R4, RZ, 0x3c, !PT ;  /* 0x000000040b007212 */ /* 0x000fe200078e3cff */
[----:B-1----:R-:W-:Y:S06]  /*75a0*/  @!P0 BRA `(.L_x_193) ;  /* 0x0000000400008947 */ /* 0x002fec0003800000 */
.L_x_207:
[----:B------:R-:W-:Y:S01]  /*75b0*/  IMAD R3, R3, 0x8, R2 ;  /* 0x0000000803037824 */ /* 0x000fe200078e0202 */
[----:B------:R-:W-:-:S07]  /*75c0*/  SHF.L.U32 R0, R0, 0x1f, RZ ;  /* 0x0000001f00007819 */ /* 0x000fce00000006ff */
.L_x_194:
[----:B-1----:R1:W2:Y:S02]  /*75d0*/  SYNCS.PHASECHK.TRANS64.TRYWAIT P0, [R3+URZ], R0 ;  /* 0x00000000030075a7 */ /* 0x0022a4000800017f */
[----:B--2---:R-:W-:Y:S05]  /*75e0*/  @!P0 NANOSLEEP.SYNCS 0x989680 ;  /* 0x009896800000895d */ /* 0x004fea0003900000 */
[----:B------:R-:W2:Y:S02]  /*75f0*/  @!P0 SYNCS.PHASECHK.TRANS64 P0, [R3+URZ], R0 ;  /* 0x00000000030085a7 */ /* 0x000ea4000800007f */
[----:B--2---:R-:W-:Y:S05]  /*7600*/  @!P0 BRA `(.L_x_194) ;  /* 0xfffffffc00f08947 */ /* 0x004fea000383ffff */
.L_x_186:
[----:B------:R-:W-:Y:S05]  /*7610*/  BSYNC B0 ;  /* 0x0000000000007941 */ /* 0x000fea0003800000 */
.L_x_185:
[----:B------:R-:W-:Y:S05]  /*7620*/  EXIT ;  /* 0x000000000000794d */ /* 0x000fea0003800000 */
.L_x_21:
[----:B----4-:R4:W0:Y:S02]  /*7630*/  SYNCS.PHASECHK.TRANS64.TRYWAIT P1, [R3+URZ], R0 ;  /* 0x00000000030075a7 */ /* 0x010824000802017f */
[----:B0-----:R-:W-:Y:S05]  /*7640*/  @!P1 NANOSLEEP.SYNCS 0x989680 ;  /* 0x009896800000995d */ /* 0x001fea0003900000 */
[----:B------:R-:W0:Y:S02]  /*7650*/  @!P1 SYNCS.PHASECHK.TRANS64 P1, [R3+URZ], R0 ;  /* 0x00000000030095a7 */ /* 0x000e24000802007f */
[----:B0-----:R-:W-:Y:S05]  /*7660*/  @!P1 BRA `(.L_x_21) ;  /* 0xfffffffc00f09947 */ /* 0x001fea000383ffff */
[----:B------:R-:W-:Y:S05]  /*7670*/  BRA `(.L_x_20) ;  /* 0xffffff9c00c07947 */ /* 0x000fea000383ffff */
.L_x_26:
[----:B-1----:R1:W3:Y:S02]  /*7680*/  SYNCS.PHASECHK.TRANS64.TRYWAIT P1, [R5+URZ], R4 ;  /* 0x00000004050075a7 */ /* 0x0022e4000802017f */
[----:B---3--:R-:W-:Y:S05]  /*7690*/  @!P1 NANOSLEEP.SYNCS 0x989680 ;  /* 0x009896800000995d */ /* 0x008fea0003900000 */
[----:B------:R-:W3:Y:S02]  /*76a0*/  @!P1 SYNCS.PHASECHK.TRANS64 P1, [R5+URZ], R4 ;  /* 0x00000004050095a7 */ /* 0x000ee4000802007f */
[----:B---3--:R-:W-:Y:S05]  /*76b0*/  @!P1 BRA `(.L_x_26) ;  /* 0xfffffffc00f09947 */ /* 0x008fea000383ffff */
[----:B------:R-:W-:Y:S05]  /*76c0*/  BRA `(.L_x_25) ;  /* 0xffffffa4000c7947 */ /* 0x000fea000383ffff */
.L_x_173:
[----:B------:R-:W-:Y:S01]  /*76d0*/  BSSY B1, `(.L_x_195) ;  /* 0x0000006000017945 */ /* 0x000fe20003800000 */
[----:B------:R-:W-:-:S07]  /*76e0*/  IMAD.MOV.U32 R15, RZ, RZ, -0x1 ;  /* 0xffffffffff0f7424 */ /* 0x000fce00078e00ff */
[----:B------:R-:W-:Y:S05]  /*76f0*/  WARPSYNC.COLLECTIVE R15, `(.L_x_196) ;  /* 0x000000000f0c7348 */ /* 0x000fea0003c00000 */
[----:B------:R-:W-:Y:S02]  /*7700*/  ELECT P6, UR62, PT ;  /* 0x00000000003e782f */ /* 0x000fe400038c0000 */
[----:B------:R-:W-:Y:S01]  /*7710*/  MOV R14, UR62 ;  /* 0x0000003e000e7c02 */ /* 0x000fe20008000f00 */
[----:B------:R-:W-:Y:S10]  /*7720*/  ENDCOLLECTIVE ;  /* 0x000000000000791b */ /* 0x000ff40003800000 */
.L_x_196:
[----:B------:R-:W-:Y:S05]  /*7730*/  BSYNC B1 ;  /* 0x0000000000017941 */ /* 0x000fea0003800000 */
.L_x_195:
[----:B------:R-:W-:Y:S05]  /*7740*/  BRA `(.L_x_197) ;  /* 0xffffffec00cc7947 */ /* 0x000fea000383ffff */
.L_x_176:
[----:B-1----:R1:W2:Y:S02]  /*7750*/  SYNCS.PHASECHK.TRANS64.TRYWAIT P0, [R23+URZ+0x38], R14 ;  /* 0x0000380e170075a7 */ /* 0x0022a4000800017f */
[----:B--2---:R-:W-:Y:S05]  /*7760*/  @!P0 NANOSLEEP.SYNCS 0x989680 ;  /* 0x009896800000895d */ /* 0x004fea0003900000 */
[----:B------:R-:W2:Y:S02]  /*7770*/  @!P0 SYNCS.PHASECHK.TRANS64 P0, [R23+URZ+0x38], R14 ;  /* 0x0000380e170085a7 */ /* 0x000ea4000800007f */
[----:B--2---:R-:W-:Y:S05]  /*7780*/  @!P0 BRA `(.L_x_176) ;  /* 0xfffffffc00f08947 */ /* 0x004fea000383ffff */
[----:B------:R-:W-:Y:S05]  /*7790*/  BRA `(.L_x_198) ;  /* 0xfffffff000047947 */ /* 0x000fea000383ffff */
.L_x_184:
[----:B------:R-:W-:Y:S01]  /*77a0*/  BSSY B0, `(.L_x_199) ;  /* 0x0000006000007945 */ /* 0x000fe20003800000 */
[----:B------:R-:W-:-:S07]  /*77b0*/  IMAD.MOV.U32 R15, RZ, RZ, -0x1 ;  /* 0xffffffffff0f7424 */ /* 0x000fce00078e00ff */
[----:B------:R-:W-:Y:S05]  /*77c0*/  WARPSYNC.COLLECTIVE R15, `(.L_x_200) ;  /* 0x000000000f0c7348 */ /* 0x000fea0003c00000 */
[----:B------:R-:W-:Y:S02]  /*77d0*/  ELECT P6, UR62, PT ;  /* 0x00000000003e782f */ /* 0x000fe400038c0000 */
[----:B------:R-:W-:Y:S01]  /*77e0*/  MOV R14, UR62 ;  /* 0x0000003e000e7c02 */ /* 0x000fe20008000f00 */
[----:B------:R-:W-:Y:S10]  /*77f0*/  ENDCOLLECTIVE ;  /* 0x000000000000791b */ /* 0x000ff40003800000 */
.L_x_200:
[----:B------:R-:W-:Y:S05]  /*7800*/  BSYNC B0 ;  /* 0x0000000000007941 */ /* 0x000fea0003800000 */
.L_x_199:
[----:B------:R-:W-:Y:S05]  /*7810*/  BRA `(.L_x_201) ;  /* 0xfffffff800647947 */ /* 0x000fea000383ffff */
.L_x_188:
[----:B0-----:R0:W1:Y:S02]  /*7820*/  SYNCS.PHASECHK.TRANS64.TRYWAIT P0, [R7+URZ], R4 ;  /* 0x00000004070075a7 */ /* 0x001064000800017f */
[----:B-1----:R-:W-:Y:S05]  /*7830*/  @!P0 NANOSLEEP.SYNCS 0x989680 ;  /* 0x009896800000895d */ /* 0x002fea0003900000 */
[----:B------:R-:W1:Y:S02]  /*7840*/  @!P0 SYNCS.PHASECHK.TRANS64 P0, [R7+URZ], R4 ;  /* 0x00000004070085a7 */ /* 0x000e64000800007f */
[----:B-1----:R-:W-:Y:S05]  /*7850*/  @!P0 BRA `(.L_x_188) ;  /* 0xfffffffc00f08947 */ /* 0x002fea000383ffff */
[----:B------:R-:W-:Y:S05]  /*7860*/  BRA `(.L_x_202) ;  /* 0xfffffff800a47947 */ /* 0x000fea000383ffff */
.L_x_189:
[----:B0-----:R0:W1:Y:S02]  /*7870*/  SYNCS.PHASECHK.TRANS64.TRYWAIT P0, [R8+URZ], R5 ;  /* 0x00000005080075a7 */ /* 0x001064000800017f */
[----:B-1----:R-:W-:Y:S05]  /*7880*/  @!P0 NANOSLEEP.SYNCS 0x989680 ;  /* 0x009896800000895d */ /* 0x002fea0003900000 */
[----:B------:R-:W1:Y:S02]  /*7890*/  @!P0 SYNCS.PHASECHK.TRANS64 P0, [R8+URZ], R5 ;  /* 0x00000005080085a7 */ /* 0x000e64000800007f */
[----:B-1----:R-:W-:Y:S05]  /*78a0*/  @!P0 BRA `(.L_x_189) ;  /* 0xfffffffc00f08947 */ /* 0x002fea000383ffff */
[----:B------:R-:W-:Y:S05]  /*78b0*/  BRA `(.L_x_203) ;  /* 0xfffffff800b47947 */ /* 0x000fea000383ffff */
.L_x_190:
[----:B0-----:R0:W1:Y:S02]  /*78c0*/  SYNCS.PHASECHK.TRANS64.TRYWAIT P0, [R9+URZ], R4 ;  /* 0x00000004090075a7 */ /* 0x001064000800017f */
[----:B-1----:R-:W-:Y:S05]  /*78d0*/  @!P0 NANOSLEEP.SYNCS 0x989680 ;  /* 0x009896800000895d */ /* 0x002fea0003900000 */
[----:B------:R-:W1:Y:S02]  /*78e0*/  @!P0 SYNCS.PHASECHK.TRANS64 P0, [R9+URZ], R4 ;  /* 0x00000004090085a7 */ /* 0x000e64000800007f */
[----:B-1----:R-:W-:Y:S05]  /*78f0*/  @!P0 BRA `(.L_x_190) ;  /* 0xfffffffc00f08947 */ /* 0x002fea000383ffff */
[----:B------:R-:W-:Y:S05]  /*7900*/  BRA `(.L_x_204) ;  /* 0xfffffff800c47947 */ /* 0x000fea000383ffff */
.L_x_191:
[----:B0-----:R0:W1:Y:S02]  /*7910*/  SYNCS.PHASECHK.TRANS64.TRYWAIT P0, [R8+URZ], R5 ;  /* 0x00000005080075a7 */ /* 0x001064000800017f */
[----:B-1----:R-:W-:Y:S05]  /*7920*/  @!P0 NANOSLEEP.SYNCS 0x989680 ;  /* 0x009896800000895d */ /* 0x002fea0003900000 */
[----:B------:R-:W1:Y:S02]  /*7930*/  @!P0 SYNCS.PHASECHK.TRANS64 P0, [R8+URZ], R5 ;  /* 0x00000005080085a7 */ /* 0x000e64000800007f */
[----:B-1----:R-:W-:Y:S05]  /*7940*/  @!P0 BRA `(.L_x_191) ;  /* 0xfffffffc00f08947 */ /* 0x002fea000383ffff */
[----:B------:R-:W-:Y:S05]  /*7950*/  BRA `(.L_x_205) ;  /* 0xfffffff800d47947 */ /* 0x000fea000383ffff */
.L_x_192:
[----:B0-----:R0:W1:Y:S02]  /*7960*/  SYNCS.PHASECHK.TRANS64.TRYWAIT P0, [R9+URZ], R4 ;  /* 0x00000004090075a7 */ /* 0x001064000800017f */
[----:B-1----:R-:W-:Y:S05]  /*7970*/  @!P0 NANOSLEEP.SYNCS 0x989680 ;  /* 0x009896800000895d */ /* 0x002fea0003900000 */
[----:B------:R-:W1:Y:S02]  /*7980*/  @!P0 SYNCS.PHASECHK.TRANS64 P0, [R9+URZ], R4 ;  /* 0x00000004090085a7 */ /* 0x000e64000800007f */
[----:B-1----:R-:W-:Y:S05]  /*7990*/  @!P0 BRA `(.L_x_192) ;  /* 0xfffffffc00f08947 */ /* 0x002fea000383ffff */
[----:B------:R-:W-:Y:S05]  /*79a0*/  BRA `(.L_x_206) ;  /* 0xfffffff800e47947 */ /* 0x000fea000383ffff */
.L_x_193:
[----:B0-----:R0:W1:Y:S02]  /*79b0*/  SYNCS.PHASECHK.TRANS64.TRYWAIT P0, [R6+URZ], R5 ;  /* 0x00000005060075a7 */ /* 0x001064000800017f */
[----:B-1----:R-:W-:Y:S05]  /*79c0*/  @!P0 NANOSLEEP.SYNCS 0x989680 ;  /* 0x009896800000895d */ /* 0x002fea0003900000 */
[----:B------:R-:W1:Y:S02]  /*79d0*/  @!P0 SYNCS.PHASECHK.TRANS64 P0, [R6+URZ], R5 ;  /* 0x00000005060085a7 */ /* 0x000e64000800007f */
[----:B-1----:R-:W-:Y:S05]  /*79e0*/  @!P0 BRA `(.L_x_193) ;  /* 0xfffffffc00f08947 */ /* 0x002fea000383ffff */
[----:B------:R-:W-:Y:S05]  /*79f0*/  BRA `(.L_x_207) ;  /* 0xfffffff800ec7947 */ /* 0x000fea000383ffff */
.L_x_208:
[----:B------:R-:W-:-:S00]  /*7a00*/  BRA `(.L_x_208) ;  /* 0xfffffffc00fc7947 */ /* 0x000fc0000383ffff */
[----:B------:R-:W-:-:S00]  /*7a10*/  NOP ;  /* 0x0000000000007918 */ /* 0x000fc00000000000 */
        /* <DEDUP_REMOVED lines=14> */
.L_x_209:


//--------------------- .nv.global.init           --------------------------
	.section	.nv.global.init,"aw",@progbits
.nv.global.init:
	.type		$str$22,@object
	.size		$str$22,($str$23 - $str$22)
$str$22:
        /*0000*/ 	.byte	0x6b, 0x5f, 0x74, 0x69, 0x6c, 0x65, 0x5f, 0x63, 0x6f, 0x75, 0x6e, 0x74, 0x20, 0x3e, 0x3d, 0x20
        /*0010*/ 	.byte	0x31, 0x00
	.type		$str$23,@object
	.size		$str$23,(__unnamed_1 - $str$23)
$str$23:
        /*0012*/ 	.byte	0x2f, 0x74, 0x6d, 0x70, 0x2f, 0x63, 0x75, 0x74, 0x6c, 0x61, 0x73, 0x73, 0x5f, 0x73, 0x77, 0x65
        /*0022*/ 	.byte	0x65, 0x70, 0x5f, 0x73, 0x72, 0x63, 0x2f, 0x69, 0x6e, 0x63, 0x6c, 0x75, 0x64, 0x65, 0x2f, 0x63
        /*0032*/ 	.byte	0x75, 0x74, 0x6c, 0x61, 0x73, 0x73, 0x2f, 0x67, 0x65, 0x6d, 0x6d, 0x2f, 0x63, 0x6f, 0x6c, 0x6c
        /*0042*/ 	.byte	0x65, 0x63, 0x74, 0x69, 0x76, 0x65, 0x2f, 0x73, 0x6d, 0x39, 0x30, 0x5f, 0x6d, 0x6d, 0x61, 0x5f
        /*0052*/ 	.byte	0x74, 0x6d, 0x61, 0x5f, 0x67, 0x6d, 0x6d, 0x61, 0x5f, 0x73, 0x73, 0x5f, 0x77, 0x61, 0x72, 0x70
        /*0062*/ 	.byte	0x73, 0x70, 0x65, 0x63, 0x69, 0x61, 0x6c, 0x69, 0x7a, 0x65, 0x64, 0x2e, 0x68, 0x70, 0x70, 0x00
	.type		__unnamed_1,@object
	.size		__unnamed_1,(.L_0 - __unnamed_1)
__unnamed_1:
        /*0072*/ 	.byte	0x76, 0x6f, 0x69, 0x64, 0x20, 0x63, 0x75, 0x74, 0x6c, 0x61, 0x73, 0x73, 0x3a, 0x3a, 0x67, 0x65
        /* <DEDUP_REMOVED lines=172> */
        /*0b42*/ 	.byte	0x3a, 0x3a, 0x69, 0x64, 0x65, 0x6e, 0x74, 0x69, 0x74, 0x79, 0x5d, 0x00
.L_0:


//--------------------- .nv.shared._ZN7cutlass13device_kernelINS_4gemm6kernel13GemmUniversalIN4cute5tupleIJiiiiEEENS1_10collective13CollectiveMmaINS1_34MainloopSm90TmaGmmaWarpSpecializedILi7ENS5_IJNS4_1CILi2EEENSA_ILi1EEESC_EEENS1_35KernelTmaWarpSpecializedCooperativeEEENS5_IJNSA_ILi192EEENSA_ILi64EEENSA_ILi128EEEEEEaNS5_IJlSC_lEEEaSK_NS4_8TiledMMAINS4_8MMA_AtomIJNS4_4SM904GMMA26MMA_64x64x32_S32S8S8_SS_TNEEEENS4_6LayoutISD_NS5_IJSC_NSA_ILi0EEESS_EEEEENS5_IJNS4_10UnderscoreESV_SV_EEEEENS4_13SM90_TMA_LOADENS4_14ComposedLayoutINS4_7SwizzleILi3ELi4ELi3EEENS4_18smem_ptr_flag_bitsILi8EEENSR_INS5_IJNSA_ILi8EEESI_EEENS5_IJSI_SC_EEEEEEEvNS4_8identityENS4_23SM90_TMA_LOAD_MULTICASTES18_vS19_EENS_8epilogue10collective6detail29Sm90TmaWarpSpecializedAdapterINS1D_15DefaultEpilogueIaSK_SK_NS1C_6thread17LinearCombinationIaLi1EiiLNS1H_9ScaleType4KindE0ELNS_15FloatRoundStyleE2EaEENS1_15EpilogueDefaultEEEEEvvEEEEvNT_6ParamsE --------------------------
	.section	.nv.shared._ZN7cutlass13device_kernelINS_4gemm6kernel13GemmUniversalIN4cute5tupleIJiiiiEEENS1_10collective13CollectiveMmaINS1_34MainloopSm90TmaGmmaWarpSpecializedILi7ENS5_IJNS4_1CILi2EEENSA_ILi1EEESC_EEENS1_35KernelTmaWarpSpecializedCooperativeEEENS5_IJNSA_ILi192EEENSA_ILi64EEENSA_ILi128EEEEEEaNS5_IJlSC_lEEEaSK_NS4_8TiledMMAINS4_8MMA_AtomIJNS4_4SM904GMMA26MMA_64x64x32_S32S8S8_SS_TNEEEENS4_6LayoutISD_NS5_IJSC_NSA_ILi0EEESS_EEEEENS5_IJNS4_10UnderscoreESV_SV_EEEEENS4_13SM90_TMA_LOADENS4_14ComposedLayoutINS4_7SwizzleILi3ELi4ELi3EEENS4_18smem_ptr_flag_bitsILi8EEENSR_INS5_IJNSA_ILi8EEESI_EEENS5_IJSI_SC_EEEEEEEvNS4_8identityENS4_23SM90_TMA_LOAD_MULTICASTES18_vS19_EENS_8epilogue10collective6detail29Sm90TmaWarpSpecializedAdapterINS1D_15DefaultEpilogueIaSK_SK_NS1C_6thread17LinearCombinationIaLi1EiiLNS1H_9ScaleType4KindE0ELNS_15FloatRoundStyleE2EaEENS1_15EpilogueDefaultEEEEEvvEEEEvNT_6ParamsE,"aw",@nobits
	.sectionflags	@""
	.align	16
	.zero		1024


//--------------------- .nv.shared.reserved.0     --------------------------
	.section	.nv.shared.reserved.0,"aw",@nobits
	.weak		__nv_reservedSMEM_offset_0_alias
	.size		__nv_reservedSMEM_offset_0_alias, 0, 0
	.other		__nv_reservedSMEM_offset_0_alias,@"STO_CUDA_RESERVED_SHARED STV_DEFAULT"
__nv_reservedSMEM_offset_0_alias:
	.zero		0


//--------------------- .nv.global                --------------------------
	.section	.nv.global,"aw",@nobits
.nv.global:
	.type		_ZN39_INTERNAL_991f4258_4_k_cu_7ff2dec9_59214cute1_E,@object
	.size		_ZN39_INTERNAL_991f4258_4_k_cu_7ff2dec9_59214cute1_E,(_ZN39_INTERNAL_991f4258_4_k_cu_7ff2dec9_59214cuda3std3__45__cpo6cbeginE - _ZN39_INTERNAL_991f4258_4_k_cu_7ff2dec9_59214cute1_E)
_ZN39_INTERNAL_991f4258_4_k_cu_7ff2dec9_59214cute1_E:
	.zero		1
	.type		_ZN39_INTERNAL_991f4258_4_k_cu_7ff2dec9_59214cuda3std3__45__cpo6cbeginE,@object
	.size		_ZN39_INTERNAL_991f4258_4_k_cu_7ff2dec9_59214cuda3std3__45__cpo6cbeginE,(_ZN39_INTERNAL_991f4258_4_k_cu_7ff2dec9_59214cuda3std3__48in_placeE - _ZN39_INTERNAL_991f4258_4_k_cu_7ff2dec9_59214cuda3std3__45__cpo6cbeginE)
_ZN39_INTERNAL_991f4258_4_k_cu_7ff2dec9_59214cuda3std3__45__cpo6cbeginE:
	.zero		1
	.type		_ZN39_INTERNAL_991f4258_4_k_cu_7ff2dec9_59214cuda3std3__48in_placeE,@object
	.size		_ZN39_INTERNAL_991f4258_4_k_cu_7ff2dec9_59214cuda3std3__48in_placeE,(_ZN39_INTERNAL_991f4258_4_k_cu_7ff2dec9_59214cuda3std6ranges3__45__cpo9iter_moveE - _ZN39_INTERNAL_991f4258_4_k_cu_7ff2dec9_59214cuda3std3__48in_placeE)
_ZN39_INTERNAL_991f4258_4_k_cu_7ff2dec9_59214cuda3std3__48in_placeE:
	.zero		1
	.type		_ZN39_INTERNAL_991f4258_4_k_cu_7ff2dec9_59214cuda3std6ranges3__45__cpo9iter_moveE,@object
	.size		_ZN39_INTERNAL_991f4258_4_k_cu_7ff2dec9_59214cuda3std6ranges3__45__cpo9iter_moveE,(_ZN39_INTERNAL_991f4258_4_k_cu_7ff2dec9_59214cuda3std3__45__cpo5beginE - _ZN39_INTERNAL_991f4258_4_k_cu_7ff2dec9_59214cuda3std6ranges3__45__cpo9iter_moveE)
_ZN39_INTERNAL_991f4258_4_k_cu_7ff2dec9_59214cuda3std6ranges3__45__cpo9iter_moveE:
	.zero		1
	.type		_ZN39_INTERNAL_991f4258_4_k_cu_7ff2dec9_59214cuda3std3__45__cpo5beginE,@object
	.size		_ZN39_INTERNAL_991f4258_4_k_cu_7ff2dec9_59214cuda3std3__45__cpo5beginE,(_ZN39_INTERNAL_991f4258_4_k_cu_7ff2dec9_59214cuda3std3__441_GLOBAL__N__991f4258_4_k_cu_7ff2dec9_59216ignoreE - _ZN39_INTERNAL_991f4258_4_k_cu_7ff2dec9_59214cuda3std3__45__cpo5beginE)
_ZN39_INTERNAL_991f4258_4_k_cu_7ff2dec9_59214cuda3std3__45__cpo5beginE:
	.zero		1
	.type		_ZN39_INTERNAL_991f4258_4_k_cu_7ff2dec9_59214cuda3std3__441_GLOBAL__N__991f4258_4_k_cu_7ff2dec9_59216ignoreE,@object
	.size		_ZN39_INTERNAL_991f4258_4_k_cu_7ff2dec9_59214cuda3std3__441_GLOBAL__N__991f4258_4_k_cu_7ff2dec9_59216ignoreE,(_ZN39_INTERNAL_991f4258_4_k_cu_7ff2dec9_59214cute7productE - _ZN39_INTERNAL_991f4258_4_k_cu_7ff2dec9_59214cuda3std3__441_GLOBAL__N__991f4258_4_k_cu_7ff2dec9_59216ignoreE)
_ZN39_INTERNAL_991f4258_4_k_cu_7ff2dec9_59214cuda3std3__441_GLOBAL__N__991f4258_4_k_cu_7ff2dec9_59216ignoreE:
	.zero		1
	.type		_ZN39_INTERNAL_991f4258_4_k_cu_7ff2dec9_59214cute7productE,@object
	.size		_ZN39_INTERNAL_991f4258_4_k_cu_7ff2dec9_59214cute7productE,(_ZN39_INTERNAL_991f4258_4_k_cu_7ff2dec9_59214cuda3std3__45__cpo3endE - _ZN39_INTERNAL_991f4258_4_k_cu_7ff2dec9_59214cute7productE)
_ZN39_INTERNAL_991f4258_4_k_cu_7ff2dec9_59214cute7productE:
	.zero		1
	.type		_ZN39_INTERNAL_991f4258_4_k_cu_7ff2dec9_59214cuda3std3__45__cpo3endE,@object
	.size		_ZN39_INTERNAL_991f4258_4_k_cu_7ff2dec9_59214cuda3std3__45__cpo3endE,(_ZN39_INTERNAL_991f4258_4_k_cu_7ff2dec9_59214cuda3std3__419piecewise_constructE - _ZN39_INTERNAL_991f4258_4_k_cu_7ff2dec9_59214cuda3std3__45__cpo3endE)
_ZN39_INTERNAL_991f4258_4_k_cu_7ff2dec9_59214cuda3std3__45__cpo3endE:
	.zero		1
	.type		_ZN39_INTERNAL_991f4258_4_k_cu_7ff2dec9_59214cuda3std3__419piecewise_constructE,@object
	.size		_ZN39_INTERNAL_991f4258_4_k_cu_7ff2dec9_59214cuda3std3__419piecewise_constructE,(_ZN39_INTERNAL_991f4258_4_k_cu_7ff2dec9_59214cuda3std3__45__cpo4cendE - _ZN39_INTERNAL_991f4258_4_k_cu_7ff2dec9_59214cuda3std3__419piecewise_constructE)
_ZN39_INTERNAL_991f4258_4_k_cu_7ff2dec9_59214cuda3std3__419piecewise_constructE:
	.zero		1
	.type		_ZN39_INTERNAL_991f4258_4_k_cu_7ff2dec9_59214cuda3std3__45__cpo4cendE,@object
	.size		_ZN39_INTERNAL_991f4258_4_k_cu_7ff2dec9_59214cuda3std3__45__cpo4cendE,(_ZN39_INTERNAL_991f4258_4_k_cu_7ff2dec9_59214cuda3std6ranges3__45__cpo4swapE - _ZN39_INTERNAL_991f4258_4_k_cu_7ff2dec9_59214cuda3std3__45__cpo4cendE)
_ZN39_INTERNAL_991f4258_4_k_cu_7ff2dec9_59214cuda3std3__45__cpo4cendE:
	.zero		1
	.type		_ZN39_INTERNAL_991f4258_4_k_cu_7ff2dec9_59214cuda3std6ranges3__45__cpo4swapE,@object
	.size		_ZN39_INTERNAL_991f4258_4_k_cu_7ff2dec9_59214cuda3std6ranges3__45__cpo4swapE,(.L_8 - _ZN39_INTERNAL_991f4258_4_k_cu_7ff2dec9_59214cuda3std6ranges3__45__cpo4swapE)
_ZN39_INTERNAL_991f4258_4_k_cu_7ff2dec9_59214cuda3std6ranges3__45__cpo4swapE:
	.zero		1
.L_8:


//--------------------- .nv.constant0._ZN7cutlass13device_kernelINS_4gemm6kernel13GemmUniversalIN4cute5tupleIJiiiiEEENS1_10collective13CollectiveMmaINS1_34MainloopSm90TmaGmmaWarpSpecializedILi7ENS5_IJNS4_1CILi2EEENSA_ILi1EEESC_EEENS1_35KernelTmaWarpSpecializedCooperativeEEENS5_IJNSA_ILi192EEENSA_ILi64EEENSA_ILi128EEEEEEaNS5_IJlSC_lEEEaSK_NS4_8TiledMMAINS4_8MMA_AtomIJNS4_4SM904GMMA26MMA_64x64x32_S32S8S8_SS_TNEEEENS4_6LayoutISD_NS5_IJSC_NSA_ILi0EEESS_EEEEENS5_IJNS4_10UnderscoreESV_SV_EEEEENS4_13SM90_TMA_LOADENS4_14ComposedLayoutINS4_7SwizzleILi3ELi4ELi3EEENS4_18smem_ptr_flag_bitsILi8EEENSR_INS5_IJNSA_ILi8EEESI_EEENS5_IJSI_SC_EEEEEEEvNS4_8identityENS4_23SM90_TMA_LOAD_MULTICASTES18_vS19_EENS_8epilogue10collective6detail29Sm90TmaWarpSpecializedAdapterINS1D_15DefaultEpilogueIaSK_SK_NS1C_6thread17LinearCombinationIaLi1EiiLNS1H_9ScaleType4KindE0ELNS_15FloatRoundStyleE2EaEENS1_15EpilogueDefaultEEEEEvvEEEEvNT_6ParamsE --------------------------
	.section	.nv.constant0._ZN7cutlass13device_kernelINS_4gemm6kernel13GemmUniversalIN4cute5tupleIJiiiiEEENS1_10collective13CollectiveMmaINS1_34MainloopSm90TmaGmmaWarpSpecializedILi7ENS5_IJNS4_1CILi2EEENSA_ILi1EEESC_EEENS1_35KernelTmaWarpSpecializedCooperativeEEENS5_IJNSA_ILi192EEENSA_ILi64EEENSA_ILi128EEEEEEaNS5_IJlSC_lEEEaSK_NS4_8TiledMMAINS4_8MMA_AtomIJNS4_4SM904GMMA26MMA_64x64x32_S32S8S8_SS_TNEEEENS4_6LayoutISD_NS5_IJSC_NSA_ILi0EEESS_EEEEENS5_IJNS4_10UnderscoreESV_SV_EEEEENS4_13SM90_TMA_LOADENS4_14ComposedLayoutINS4_7SwizzleILi3ELi4ELi3EEENS4_18smem_ptr_flag_bitsILi8EEENSR_INS5_IJNSA_ILi8EEESI_EEENS5_IJSI_SC_EEEEEEEvNS4_8identityENS4_23SM90_TMA_LOAD_MULTICASTES18_vS19_EENS_8epilogue10collective6detail29Sm90TmaWarpSpecializedAdapterINS1D_15DefaultEpilogueIaSK_SK_NS1C_6thread17LinearCombinationIaLi1EiiLNS1H_9ScaleType4KindE0ELNS_15FloatRoundStyleE2EaEENS1_15EpilogueDefaultEEEEEvvEEEEvNT_6ParamsE,"a",@progbits
	.sectionflags	@""
	.align	4
.nv.constant0._ZN7cutlass13device_kernelINS_4gemm6kernel13GemmUniversalIN4cute5tupleIJiiiiEEENS1_10collective13CollectiveMmaINS1_34MainloopSm90TmaGmmaWarpSpecializedILi7ENS5_IJNS4_1CILi2EEENSA_ILi1EEESC_EEENS1_35KernelTmaWarpSpecializedCooperativeEEENS5_IJNSA_ILi192EEENSA_ILi64EEENSA_ILi128EEEEEEaNS5_IJlSC_lEEEaSK_NS4_8TiledMMAINS4_8MMA_AtomIJNS4_4SM904GMMA26MMA_64x64x32_S32S8S8_SS_TNEEEENS4_6LayoutISD_NS5_IJSC_NSA_ILi0EEESS_EEEEENS5_IJNS4_10UnderscoreESV_SV_EEEEENS4_13SM90_TMA_LOADENS4_14ComposedLayoutINS4_7SwizzleILi3ELi4ELi3EEENS4_18smem_ptr_flag_bitsILi8EEENSR_INS5_IJNSA_ILi8EEESI_EEENS5_IJSI_SC_EEEEEEEvNS4_8identityENS4_23SM90_TMA_LOAD_MULTICASTES18_vS19_EENS_8epilogue10collective6detail29Sm90TmaWarpSpecializedAdapterINS1D_15DefaultEpilogueIaSK_SK_NS1C_6thread17LinearCombinationIaLi1EiiLNS1H_9ScaleType4KindE0ELNS_15FloatRoundStyleE2EaEENS1_15EpilogueDefaultEEEEEvvEEEEvNT_6ParamsE:
	.zero		1664


//--------------------- SYMBOLS --------------------------

	.type		.nv.reservedSmem.offset0,@object
	.size		.nv.reservedSmem.offset0,0x4
	.type		__assertfail,@function
